	.target	sm_90a

	.elftype	@"ET_EXEC"


//--------------------- .note.nv.tkinfo           --------------------------
	.section	.note.nv.tkinfo,"",@"SHT_NOTE"
	.sectionflags	@"SHF_NOTE_NV_TKINFO"
	.tkinfo
        /*0018*/ 	.word	0x00000002
        /*0030*/ 	.string	""
        /*0030*/ 	.string	"ptxas"
        /*0030*/ 	.string	"Cuda compilation tools, release 13.0, V13.0.88"
        /*0030*/ 	.string	"Build cuda_13.0.r13.0/compiler.36424714_0"
        /*0030*/ 	.string	"-arch sm_90a -m 64 "



//--------------------- .note.nv.cuinfo           --------------------------
	.section	.note.nv.cuinfo,"",@"SHT_NOTE"
	.sectionflags	@"SHF_NOTE_NV_CUINFO"
        /*0018*/ 	.short	0x0002
        /*001a*/ 	.short	0x005a
        /*001c*/ 	.short	0x0082
	.zero		2


//--------------------- .nv.info                  --------------------------
	.section	.nv.info,"",@"SHT_CUDA_INFO"
	.align	4


	//----- nvinfo : EIATTR_REGCOUNT
	.align		4
        /*0000*/ 	.byte	0x04, 0x2f
        /*0002*/ 	.short	(.L_12 - .L_11)
	.align		4
.L_11:
        /*0004*/ 	.word	index@(_ZN7cutlass13device_kernelINS_4gemm6kernel13GemmUniversalIN4cute5tupleIJiiiiEEENS1_10collective13CollectiveMmaINS1_37MainloopSm90TmaGmmaWarpSpecializedFP8ILi2ENS5_IJNS4_1CILi2EEENSA_ILi1EEESC_EEENS1_35KernelTmaWarpSpecializedCooperativeEEENS5_IJNSA_ILi256EEENSA_ILi64EEESG_EEENS_12float_e4m3_tENS5_IJlSC_lEEESJ_SK_NS4_8TiledMMAINS4_8MMA_AtomIJNS4_4SM904GMMA30MMA_64x64x32_F32E4M3E4M3_SS_TNILNSO_7ScaleInE1ELSQ_1EEEEEENS4_6LayoutISD_NS5_IJSC_NSA_ILi0EEESU_EEEEENS5_IJNS4_10UnderscoreESX_SX_EEEEENS4_13SM90_TMA_LOADENS4_14ComposedLayoutINS4_7SwizzleILi3ELi4ELi3EEENS4_18smem_ptr_flag_bitsILi8EEENST_INS5_IJNSA_ILi8EEENSA_ILi128EEEEEENS5_IJS17_SC_EEEEEEEvNS4_8identityENS4_23SM90_TMA_LOAD_MULTICASTES1B_vS1C_EENS_8epilogue10collective6detail29Sm90TmaWarpSpecializedAdapterINS1G_15DefaultEpilogueISJ_SK_SK_NS1F_6thread17LinearCombinationISJ_Li1EffLNS1K_9ScaleType4KindE0ELNS_15FloatRoundStyleE2ESJ_EENS1_15EpilogueDefaultEEEEEvvEEEEvNT_6ParamsE)
        /*0008*/ 	.word	0x000000a8


	//----- nvinfo : EIATTR_FRAME_SIZE
	.align		4
.L_12:
        /*000c*/ 	.byte	0x04, 0x11
        /*000e*/ 	.short	(.L_14 - .L_13)
	.align		4
.L_13:
        /*0010*/ 	.word	index@(_ZN7cutlass13device_kernelINS_4gemm6kernel13GemmUniversalIN4cute5tupleIJiiiiEEENS1_10collective13CollectiveMmaINS1_37MainloopSm90TmaGmmaWarpSpecializedFP8ILi2ENS5_IJNS4_1CILi2EEENSA_ILi1EEESC_EEENS1_35KernelTmaWarpSpecializedCooperativeEEENS5_IJNSA_ILi256EEENSA_ILi64EEESG_EEENS_12float_e4m3_tENS5_IJlSC_lEEESJ_SK_NS4_8TiledMMAINS4_8MMA_AtomIJNS4_4SM904GMMA30MMA_64x64x32_F32E4M3E4M3_SS_TNILNSO_7ScaleInE1ELSQ_1EEEEEENS4_6LayoutISD_NS5_IJSC_NSA_ILi0EEESU_EEEEENS5_IJNS4_10UnderscoreESX_SX_EEEEENS4_13SM90_TMA_LOADENS4_14ComposedLayoutINS4_7SwizzleILi3ELi4ELi3EEENS4_18smem_ptr_flag_bitsILi8EEENST_INS5_IJNSA_ILi8EEENSA_ILi128EEEEEENS5_IJS17_SC_EEEEEEEvNS4_8identityENS4_23SM90_TMA_LOAD_MULTICASTES1B_vS1C_EENS_8epilogue10collective6detail29Sm90TmaWarpSpecializedAdapterINS1G_15DefaultEpilogueISJ_SK_SK_NS1F_6thread17LinearCombinationISJ_Li1EffLNS1K_9ScaleType4KindE0ELNS_15FloatRoundStyleE2ESJ_EENS1_15EpilogueDefaultEEEEEvvEEEEvNT_6ParamsE)
        /*0014*/ 	.word	0x00000000


	//----- nvinfo : EIATTR_MIN_STACK_SIZE
	.align		4
.L_14:
        /*0018*/ 	.byte	0x04, 0x12
        /*001a*/ 	.short	(.L_16 - .L_15)
	.align		4
.L_15:
        /*001c*/ 	.word	index@(_ZN7cutlass13device_kernelINS_4gemm6kernel13GemmUniversalIN4cute5tupleIJiiiiEEENS1_10collective13CollectiveMmaINS1_37MainloopSm90TmaGmmaWarpSpecializedFP8ILi2ENS5_IJNS4_1CILi2EEENSA_ILi1EEESC_EEENS1_35KernelTmaWarpSpecializedCooperativeEEENS5_IJNSA_ILi256EEENSA_ILi64EEESG_EEENS_12float_e4m3_tENS5_IJlSC_lEEESJ_SK_NS4_8TiledMMAINS4_8MMA_AtomIJNS4_4SM904GMMA30MMA_64x64x32_F32E4M3E4M3_SS_TNILNSO_7ScaleInE1ELSQ_1EEEEEENS4_6LayoutISD_NS5_IJSC_NSA_ILi0EEESU_EEEEENS5_IJNS4_10UnderscoreESX_SX_EEEEENS4_13SM90_TMA_LOADENS4_14ComposedLayoutINS4_7SwizzleILi3ELi4ELi3EEENS4_18smem_ptr_flag_bitsILi8EEENST_INS5_IJNSA_ILi8EEENSA_ILi128EEEEEENS5_IJS17_SC_EEEEEEEvNS4_8identityENS4_23SM90_TMA_LOAD_MULTICASTES1B_vS1C_EENS_8epilogue10collective6detail29Sm90TmaWarpSpecializedAdapterINS1G_15DefaultEpilogueISJ_SK_SK_NS1F_6thread17LinearCombinationISJ_Li1EffLNS1K_9ScaleType4KindE0ELNS_15FloatRoundStyleE2ESJ_EENS1_15EpilogueDefaultEEEEEvvEEEEvNT_6ParamsE)
        /*0020*/ 	.word	0x00000000
.L_16:


//--------------------- .nv.compat                --------------------------
	.section	.nv.compat,"",@"SHT_CUDA_COMPAT_INFO"
	.align	4
        /*0000*/ 	.byte	0x02, 0x09, 0x01, 0x00, 0x02, 0x02, 0x04, 0x00, 0x02, 0x05, 0x05, 0x00, 0x03, 0x07, 0x01, 0x01
        /*0010*/ 	.byte	0x02, 0x03, 0x01, 0x00, 0x02, 0x06, 0x01, 0x00, 0x04, 0x0b, 0x08, 0x00, 0x00, 0x00, 0x00, 0x00
        /*0020*/ 	.byte	0x00, 0x00, 0x00, 0x00


//--------------------- .nv.info._ZN7cutlass13device_kernelINS_4gemm6kernel13GemmUniversalIN4cute5tupleIJiiiiEEENS1_10collective13CollectiveMmaINS1_37MainloopSm90TmaGmmaWarpSpecializedFP8ILi2ENS5_IJNS4_1CILi2EEENSA_ILi1EEESC_EEENS1_35KernelTmaWarpSpecializedCooperativeEEENS5_IJNSA_ILi256EEENSA_ILi64EEESG_EEENS_12float_e4m3_tENS5_IJlSC_lEEESJ_SK_NS4_8TiledMMAINS4_8MMA_AtomIJNS4_4SM904GMMA30MMA_64x64x32_F32E4M3E4M3_SS_TNILNSO_7ScaleInE1ELSQ_1EEEEEENS4_6LayoutISD_NS5_IJSC_NSA_ILi0EEESU_EEEEENS5_IJNS4_10UnderscoreESX_SX_EEEEENS4_13SM90_TMA_LOADENS4_14ComposedLayoutINS4_7SwizzleILi3ELi4ELi3EEENS4_18smem_ptr_flag_bitsILi8EEENST_INS5_IJNSA_ILi8EEENSA_ILi128EEEEEENS5_IJS17_SC_EEEEEEEvNS4_8identityENS4_23SM90_TMA_LOAD_MULTICASTES1B_vS1C_EENS_8epilogue10collective6detail29Sm90TmaWarpSpecializedAdapterINS1G_15DefaultEpilogueISJ_SK_SK_NS1F_6thread17LinearCombinationISJ_Li1EffLNS1K_9ScaleType4KindE0ELNS_15FloatRoundStyleE2ESJ_EENS1_15EpilogueDefaultEEEEEvvEEEEvNT_6ParamsE --------------------------
	.section	.nv.info._ZN7cutlass13device_kernelINS_4gemm6kernel13GemmUniversalIN4cute5tupleIJiiiiEEENS1_10collective13CollectiveMmaINS1_37MainloopSm90TmaGmmaWarpSpecializedFP8ILi2ENS5_IJNS4_1CILi2EEENSA_ILi1EEESC_EEENS1_35KernelTmaWarpSpecializedCooperativeEEENS5_IJNSA_ILi256EEENSA_ILi64EEESG_EEENS_12float_e4m3_tENS5_IJlSC_lEEESJ_SK_NS4_8TiledMMAINS4_8MMA_AtomIJNS4_4SM904GMMA30MMA_64x64x32_F32E4M3E4M3_SS_TNILNSO_7ScaleInE1ELSQ_1EEEEEENS4_6LayoutISD_NS5_IJSC_NSA_ILi0EEESU_EEEEENS5_IJNS4_10UnderscoreESX_SX_EEEEENS4_13SM90_TMA_LOADENS4_14ComposedLayoutINS4_7SwizzleILi3ELi4ELi3EEENS4_18smem_ptr_flag_bitsILi8EEENST_INS5_IJNSA_ILi8EEENSA_ILi128EEEEEENS5_IJS17_SC_EEEEEEEvNS4_8identityENS4_23SM90_TMA_LOAD_MULTICASTES1B_vS1C_EENS_8epilogue10collective6detail29Sm90TmaWarpSpecializedAdapterINS1G_15DefaultEpilogueISJ_SK_SK_NS1F_6thread17LinearCombinationISJ_Li1EffLNS1K_9ScaleType4KindE0ELNS_15FloatRoundStyleE2ESJ_EENS1_15EpilogueDefaultEEEEEvvEEEEvNT_6ParamsE,"",@"SHT_CUDA_INFO"
	.sectionflags	@""
	.align	4


	//----- nvinfo : EIATTR_CUDA_API_VERSION
	.align		4
        /*0000*/ 	.byte	0x04, 0x37
        /*0002*/ 	.short	(.L_18 - .L_17)
.L_17:
        /*0004*/ 	.word	0x00000082


	//----- nvinfo : EIATTR_KPARAM_INFO
	.align		4
.L_18:
        /*0008*/ 	.byte	0x04, 0x17
        /*000a*/ 	.short	(.L_20 - .L_19)
.L_19:
        /*000c*/ 	.word	0x00000000
        /*0010*/ 	.short	0x0000
        /*0012*/ 	.short	0x0070
        /*0014*/ 	.byte	0x00, 0xf0, 0x01, 0x10


	//----- nvinfo : EIATTR_SPARSE_MMA_MASK
	.align		4
.L_20:
        /*0018*/ 	.byte	0x03, 0x50
        /*001a*/ 	.short	0x0000


	//----- nvinfo : EIATTR_MAXREG_COUNT
	.align		4
        /*001c*/ 	.byte	0x03, 0x1b
        /*001e*/ 	.short	0x00a8


	//----- nvinfo : EIATTR_NUM_BARRIERS
	.align		4
        /*0020*/ 	.byte	0x02, 0x4c
        /*0022*/ 	.byte	0x01
	.zero		1


	//----- nvinfo : EIATTR_MERCURY_ISA_VERSION
	.align		4
        /*0024*/ 	.byte	0x03, 0x5f
        /*0026*/ 	.short	0x0101


	//----- nvinfo : EIATTR_INT_WARP_WIDE_INSTR_OFFSETS
	.align		4
        /*0028*/ 	.byte	0x04, 0x31
        /*002a*/ 	.short	(.L_22 - .L_21)


	//   ....[0]....
.L_21:
        /*002c*/ 	.word	0x00000460


	//   ....[1]....
        /*0030*/ 	.word	0x00000490


	//   ....[2]....
        /*0034*/ 	.word	0x00000610


	//   ....[3]....
        /*0038*/ 	.word	0x00003540


	//----- nvinfo : EIATTR_COOP_GROUP_MASK_REGIDS
	.align		4
.L_22:
        /*003c*/ 	.byte	0x04, 0x29
        /*003e*/ 	.short	(.L_24 - .L_23)


	//   ....[0]....
.L_23:
        /*0040*/ 	.word	0xffffffff


	//   ....[1]....
        /*0044*/ 	.word	0xffffffff


	//   ....[2]....
        /*0048*/ 	.word	0xffffffff


	//   ....[3]....
        /*004c*/ 	.word	0xffffffff


	//   ....[4]....
        /*0050*/ 	.word	0xffffffff


	//   ....[5]....
        /*0054*/ 	.word	0xffffffff


	//----- nvinfo : EIATTR_COOP_GROUP_INSTR_OFFSETS
	.align		4
.L_24:
        /*0058*/ 	.byte	0x04, 0x28
        /*005a*/ 	.short	(.L_26 - .L_25)


	//   ....[0]....
.L_25:
        /*005c*/ 	.word	0x00000060


	//   ....[1]....
        /*0060*/ 	.word	0x00000070


	//   ....[2]....
        /*0064*/ 	.word	0x00000130


	//   ....[3]....
        /*0068*/ 	.word	0x00000290


	//   ....[4]....
        /*006c*/ 	.word	0x000007b0


	//   ....[5]....
        /*0070*/ 	.word	0x00001230


	//----- nvinfo : EIATTR_REG_RECONFIG
	.align		4
.L_26:
        /*0074*/ 	.byte	0x01, 0x54
	.zero		2


	//----- nvinfo : EIATTR_MBARRIER_INSTR_OFFSETS
	.align		4
        /*0078*/ 	.byte	0x04, 0x39
        /*007a*/ 	.short	(.L_28 - .L_27)


	//   ....[0]....
.L_27:
        /*007c*/ 	.word	0x00000230
        /*0080*/ 	.word	0x000000ff
        /*0084*/ 	.word	0x00000000
        /*0088*/ 	.short	0x0100
        /*008a*/ 	.byte	0x08
	.zero		1


	//   ....[1]....
        /*008c*/ 	.word	0x00000240
        /*0090*/ 	.word	0x000000ff
        /*0094*/ 	.word	0x00000010
        /*0098*/ 	.short	0x0100
        /*009a*/ 	.byte	0x08
	.zero		1


	//   ....[2]....
        /*009c*/ 	.word	0x00000250
        /*00a0*/ 	.word	0x000000ff
        /*00a4*/ 	.word	0x00000008
        /*00a8*/ 	.short	0x0100
        /*00aa*/ 	.byte	0x08
	.zero		1


	//   ....[3]....
        /*00ac*/ 	.word	0x00000260
        /*00b0*/ 	.word	0x000000ff
        /*00b4*/ 	.word	0x00000018
        /*00b8*/ 	.short	0x0100
        /*00ba*/ 	.byte	0x08
	.zero		1


	//   ....[4]....
        /*00bc*/ 	.word	0x000006a0
        /*00c0*/ 	.word	0x000000ff
        /*00c4*/ 	.word	0x00000030
        /*00c8*/ 	.short	0x0100
        /*00ca*/ 	.byte	0x06
	.zero		1


	//   ....[5]....
        /*00cc*/ 	.word	0x00000740
        /*00d0*/ 	.word	0x000000ff
        /*00d4*/ 	.word	0x00000038
        /*00d8*/ 	.short	0x0100
        /*00da*/ 	.byte	0x06
	.zero		1


	//   ....[6]....
        /*00dc*/ 	.word	0x00001760
        /*00e0*/ 	.word	0x000000ff
        /*00e4*/ 	.word	0x00000000
        /*00e8*/ 	.short	0x010a
        /*00ea*/ 	.byte	0x06
	.zero		1


	//   ....[7]....
        /*00ec*/ 	.word	0x000017a0
        /*00f0*/ 	.word	0x000000ff
        /*00f4*/ 	.word	0x00000000
        /*00f8*/ 	.short	0x010a
        /*00fa*/ 	.byte	0x06
	.zero		1


	//   ....[8]....
        /*00fc*/ 	.word	0x000024e0
        /*0100*/ 	.word	0x000000ff
        /*0104*/ 	.word	0x00000000
        /*0108*/ 	.short	0x010a
        /*010a*/ 	.byte	0x0e
	.zero		1


	//   ....[9]....
        /*010c*/ 	.word	0x00002520
        /*0110*/ 	.word	0x000000ff
        /*0114*/ 	.word	0x00000000
        /*0118*/ 	.short	0x010a
        /*011a*/ 	.byte	0x0e
	.zero		1


	//   ....[10]....
        /*011c*/ 	.word	0x00002f50
        /*0120*/ 	.word	0x0000000e
        /*0124*/ 	.word	0x00000000
        /*0128*/ 	.short	0x0101
        /*012a*/ 	.byte	0x3f
	.zero		1


	//   ....[11]....
        /*012c*/ 	.word	0x000035c0
        /*0130*/ 	.word	0x0000000c
        /*0134*/ 	.word	0x00000000
        /*0138*/ 	.short	0x0101
        /*013a*/ 	.byte	0x3f
	.zero		1


	//   ....[12]....
        /*013c*/ 	.word	0x00009050
        /*0140*/ 	.word	0x00000015
        /*0144*/ 	.word	0x00000010
        /*0148*/ 	.short	0x010a
        /*014a*/ 	.byte	0x3f
	.zero		1


	//   ....[13]....
        /*014c*/ 	.word	0x000094c0
        /*0150*/ 	.word	0x00000007
        /*0154*/ 	.word	0x00000038
        /*0158*/ 	.short	0x0101
        /*015a*/ 	.byte	0x3f
	.zero		1


	//   ....[14]....
        /*015c*/ 	.word	0x00009bd0
        /*0160*/ 	.word	0x00000005
        /*0164*/ 	.word	0x00000000
        /*0168*/ 	.short	0x010a
        /*016a*/ 	.byte	0x3f
	.zero		1


	//   ....[15]....
        /*016c*/ 	.word	0x00009c50
        /*0170*/ 	.word	0x00000003
        /*0174*/ 	.word	0x00000000
        /*0178*/ 	.short	0x010a
        /*017a*/ 	.byte	0x3f
	.zero		1


	//   ....[16]....
        /*017c*/ 	.word	0x00009cc0
        /*0180*/ 	.word	0x0000000d
        /*0184*/ 	.word	0x00000000
        /*0188*/ 	.short	0x010a
        /*018a*/ 	.byte	0x3f
	.zero		1


	//   ....[17]....
        /*018c*/ 	.word	0x00009d20
        /*0190*/ 	.word	0x0000000f
        /*0194*/ 	.word	0x00000000
        /*0198*/ 	.short	0x010a
        /*019a*/ 	.byte	0x3f
	.zero		1


	//   ....[18]....
        /*019c*/ 	.word	0x00009df0
        /*01a0*/ 	.word	0x00000015
        /*01a4*/ 	.word	0x00000010
        /*01a8*/ 	.short	0x010a
        /*01aa*/ 	.byte	0x3f
	.zero		1


	//   ....[19]....
        /*01ac*/ 	.word	0x00009ec0
        /*01b0*/ 	.word	0x00000005
        /*01b4*/ 	.word	0x00000000
        /*01b8*/ 	.short	0x010a
        /*01ba*/ 	.byte	0x3f
	.zero		1


	//----- nvinfo : EIATTR_NUM_MBARRIERS
	.align		4
.L_28:
        /*01bc*/ 	.byte	0x03, 0x38
        /*01be*/ 	.short	0x0006


	//----- nvinfo : EIATTR_EXIT_INSTR_OFFSETS
	.align		4
        /*01c0*/ 	.byte	0x04, 0x1c
        /*01c2*/ 	.short	(.L_30 - .L_29)


	//   ....[0]....
.L_29:
        /*01c4*/ 	.word	0x00000910


	//   ....[1]....
        /*01c8*/ 	.word	0x00001100


	//   ....[2]....
        /*01cc*/ 	.word	0x00008760


	//   ....[3]....
        /*01d0*/ 	.word	0x00008cc0


	//   ....[4]....
        /*01d4*/ 	.word	0x00009ca0


	//----- nvinfo : EIATTR_MAX_THREADS
	.align		4
.L_30:
        /*01d8*/ 	.byte	0x04, 0x05
        /*01da*/ 	.short	(.L_32 - .L_31)
.L_31:
        /*01dc*/ 	.word	0x00000180
        /*01e0*/ 	.word	0x00000001
        /*01e4*/ 	.word	0x00000001


	//----- nvinfo : EIATTR_CRS_STACK_SIZE
	.align		4
.L_32:
        /*01e8*/ 	.byte	0x04, 0x1e
        /*01ea*/ 	.short	(.L_34 - .L_33)
.L_33:
        /*01ec*/ 	.word	0x00000000


	//----- nvinfo : EIATTR_CBANK_PARAM_SIZE
	.align		4
.L_34:
        /*01f0*/ 	.byte	0x03, 0x19
        /*01f2*/ 	.short	0x0470


	//----- nvinfo : EIATTR_PARAM_CBANK
	.align		4
        /*01f4*/ 	.byte	0x04, 0x0a
        /*01f6*/ 	.short	(.L_36 - .L_35)
	.align		4
.L_35:
        /*01f8*/ 	.word	index@(.nv.constant0._ZN7cutlass13device_kernelINS_4gemm6kernel13GemmUniversalIN4cute5tupleIJiiiiEEENS1_10collective13CollectiveMmaINS1_37MainloopSm90TmaGmmaWarpSpecializedFP8ILi2ENS5_IJNS4_1CILi2EEENSA_ILi1EEESC_EEENS1_35KernelTmaWarpSpecializedCooperativeEEENS5_IJNSA_ILi256EEENSA_ILi64EEESG_EEENS_12float_e4m3_tENS5_IJlSC_lEEESJ_SK_NS4_8TiledMMAINS4_8MMA_AtomIJNS4_4SM904GMMA30MMA_64x64x32_F32E4M3E4M3_SS_TNILNSO_7ScaleInE1ELSQ_1EEEEEENS4_6LayoutISD_NS5_IJSC_NSA_ILi0EEESU_EEEEENS5_IJNS4_10UnderscoreESX_SX_EEEEENS4_13SM90_TMA_LOADENS4_14ComposedLayoutINS4_7SwizzleILi3ELi4ELi3EEENS4_18smem_ptr_flag_bitsILi8EEENST_INS5_IJNSA_ILi8EEENSA_ILi128EEEEEENS5_IJS17_SC_EEEEEEEvNS4_8identityENS4_23SM90_TMA_LOAD_MULTICASTES1B_vS1C_EENS_8epilogue10collective6detail29Sm90TmaWarpSpecializedAdapterINS1G_15DefaultEpilogueISJ_SK_SK_NS1F_6thread17LinearCombinationISJ_Li1EffLNS1K_9ScaleType4KindE0ELNS_15FloatRoundStyleE2ESJ_EENS1_15EpilogueDefaultEEEEEvvEEEEvNT_6ParamsE)
        /*01fc*/ 	.short	0x0210
        /*01fe*/ 	.short	0x0470


	//----- nvinfo : EIATTR_SW_WAR
	.align		4
.L_36:
        /*0200*/ 	.byte	0x04, 0x36
        /*0202*/ 	.short	(.L_38 - .L_37)
.L_37:
        /*0204*/ 	.word	0x00000008
.L_38:


//--------------------- .nv.callgraph             --------------------------
	.section	.nv.callgraph,"",@"SHT_CUDA_CALLGRAPH"
	.align	4
	.sectionentsize	8
	.align		4
        /*0000*/ 	.word	0x00000000
	.align		4
        /*0004*/ 	.word	0xffffffff
	.align		4
        /*0008*/ 	.word	0x00000000
	.align		4
        /*000c*/ 	.word	0xfffffffe
	.align		4
        /*0010*/ 	.word	0x00000000
	.align		4
        /*0014*/ 	.word	0xfffffffd
	.align		4
        /*0018*/ 	.word	0x00000000
	.align		4
        /*001c*/ 	.word	0xfffffffc


//--------------------- .nv.constant4             --------------------------
	.section	.nv.constant4,"a",@progbits
	.align	8
	.align		8
.nv.constant4:
        /*0000*/ 	.dword	_ZN39_INTERNAL_97f609a3_4_k_cu_f2a872ce_95064cuda3std3__45__cpo5beginE
	.align		8
        /*0008*/ 	.dword	_ZN39_INTERNAL_97f609a3_4_k_cu_f2a872ce_95064cuda3std3__45__cpo3endE
	.align		8
        /*0010*/ 	.dword	_ZN39_INTERNAL_97f609a3_4_k_cu_f2a872ce_95064cuda3std3__45__cpo6cbeginE
	.align		8
        /*0018*/ 	.dword	_ZN39_INTERNAL_97f609a3_4_k_cu_f2a872ce_95064cuda3std3__45__cpo4cendE
	.align		8
        /*0020*/ 	.dword	_ZN39_INTERNAL_97f609a3_4_k_cu_f2a872ce_95064cuda3std3__441_GLOBAL__N__97f609a3_4_k_cu_f2a872ce_95066ignoreE
	.align		8
        /*0028*/ 	.dword	_ZN39_INTERNAL_97f609a3_4_k_cu_f2a872ce_95064cuda3std3__419piecewise_constructE
	.align		8
        /*0030*/ 	.dword	_ZN39_INTERNAL_97f609a3_4_k_cu_f2a872ce_95064cuda3std3__48in_placeE
	.align		8
        /*0038*/ 	.dword	_ZN39_INTERNAL_97f609a3_4_k_cu_f2a872ce_95064cuda3std6ranges3__45__cpo4swapE
	.align		8
        /*0040*/ 	.dword	_ZN39_INTERNAL_97f609a3_4_k_cu_f2a872ce_95064cuda3std6ranges3__45__cpo9iter_moveE
	.align		8
        /*0048*/ 	.dword	_ZN39_INTERNAL_97f609a3_4_k_cu_f2a872ce_95064cute7productE
	.align		8
        /*0050*/ 	.dword	_ZN39_INTERNAL_97f609a3_4_k_cu_f2a872ce_95064cute1_E


//--------------------- .text._ZN7cutlass13device_kernelINS_4gemm6kernel13GemmUniversalIN4cute5tupleIJiiiiEEENS1_10collective13CollectiveMmaINS1_37MainloopSm90TmaGmmaWarpSpecializedFP8ILi2ENS5_IJNS4_1CILi2EEENSA_ILi1EEESC_EEENS1_35KernelTmaWarpSpecializedCooperativeEEENS5_IJNSA_ILi256EEENSA_ILi64EEESG_EEENS_12float_e4m3_tENS5_IJlSC_lEEESJ_SK_NS4_8TiledMMAINS4_8MMA_AtomIJNS4_4SM904GMMA30MMA_64x64x32_F32E4M3E4M3_SS_TNILNSO_7ScaleInE1ELSQ_1EEEEEENS4_6LayoutISD_NS5_IJSC_NSA_ILi0EEESU_EEEEENS5_IJNS4_10UnderscoreESX_SX_EEEEENS4_13SM90_TMA_LOADENS4_14ComposedLayoutINS4_7SwizzleILi3ELi4ELi3EEENS4_18smem_ptr_flag_bitsILi8EEENST_INS5_IJNSA_ILi8EEENSA_ILi128EEEEEENS5_IJS17_SC_EEEEEEEvNS4_8identityENS4_23SM90_TMA_LOAD_MULTICASTES1B_vS1C_EENS_8epilogue10collective6detail29Sm90TmaWarpSpecializedAdapterINS1G_15DefaultEpilogueISJ_SK_SK_NS1F_6thread17LinearCombinationISJ_Li1EffLNS1K_9ScaleType4KindE0ELNS_15FloatRoundStyleE2ESJ_EENS1_15EpilogueDefaultEEEEEvvEEEEvNT_6ParamsE --------------------------
	.section	.text._ZN7cutlass13device_kernelINS_4gemm6kernel13GemmUniversalIN4cute5tupleIJiiiiEEENS1_10collective13CollectiveMmaINS1_37MainloopSm90TmaGmmaWarpSpecializedFP8ILi2ENS5_IJNS4_1CILi2EEENSA_ILi1EEESC_EEENS1_35KernelTmaWarpSpecializedCooperativeEEENS5_IJNSA_ILi256EEENSA_ILi64EEESG_EEENS_12float_e4m3_tENS5_IJlSC_lEEESJ_SK_NS4_8TiledMMAINS4_8MMA_AtomIJNS4_4SM904GMMA30MMA_64x64x32_F32E4M3E4M3_SS_TNILNSO_7ScaleInE1ELSQ_1EEEEEENS4_6LayoutISD_NS5_IJSC_NSA_ILi0EEESU_EEEEENS5_IJNS4_10UnderscoreESX_SX_EEEEENS4_13SM90_TMA_LOADENS4_14ComposedLayoutINS4_7SwizzleILi3ELi4ELi3EEENS4_18smem_ptr_flag_bitsILi8EEENST_INS5_IJNSA_ILi8EEENSA_ILi128EEEEEENS5_IJS17_SC_EEEEEEEvNS4_8identityENS4_23SM90_TMA_LOAD_MULTICASTES1B_vS1C_EENS_8epilogue10collective6detail29Sm90TmaWarpSpecializedAdapterINS1G_15DefaultEpilogueISJ_SK_SK_NS1F_6thread17LinearCombinationISJ_Li1EffLNS1K_9ScaleType4KindE0ELNS_15FloatRoundStyleE2ESJ_EENS1_15EpilogueDefaultEEEEEvvEEEEvNT_6ParamsE,"ax",@progbits
	.align	128
.text._ZN7cutlass13device_kernelINS_4gemm6kernel13GemmUniversalIN4cute5tupleIJiiiiEEENS1_10collective13CollectiveMmaINS1_37MainloopSm90TmaGmmaWarpSpecializedFP8ILi2ENS5_IJNS4_1CILi2EEENSA_ILi1EEESC_EEENS1_35KernelTmaWarpSpecializedCooperativeEEENS5_IJNSA_ILi256EEENSA_ILi64EEESG_EEENS_12float_e4m3_tENS5_IJlSC_lEEESJ_SK_NS4_8TiledMMAINS4_8MMA_AtomIJNS4_4SM904GMMA30MMA_64x64x32_F32E4M3E4M3_SS_TNILNSO_7ScaleInE1ELSQ_1EEEEEENS4_6LayoutISD_NS5_IJSC_NSA_ILi0EEESU_EEEEENS5_IJNS4_10UnderscoreESX_SX_EEEEENS4_13SM90_TMA_LOADENS4_14ComposedLayoutINS4_7SwizzleILi3ELi4ELi3EEENS4_18smem_ptr_flag_bitsILi8EEENST_INS5_IJNSA_ILi8EEENSA_ILi128EEEEEENS5_IJS17_SC_EEEEEEEvNS4_8identityENS4_23SM90_TMA_LOAD_MULTICASTES1B_vS1C_EENS_8epilogue10collective6detail29Sm90TmaWarpSpecializedAdapterINS1G_15DefaultEpilogueISJ_SK_SK_NS1F_6thread17LinearCombinationISJ_Li1EffLNS1K_9ScaleType4KindE0ELNS_15FloatRoundStyleE2ESJ_EENS1_15EpilogueDefaultEEEEEvvEEEEvNT_6ParamsE:
        .type           _ZN7cutlass13device_kernelINS_4gemm6kernel13GemmUniversalIN4cute5tupleIJiiiiEEENS1_10collective13CollectiveMmaINS1_37MainloopSm90TmaGmmaWarpSpecializedFP8ILi2ENS5_IJNS4_1CILi2EEENSA_ILi1EEESC_EEENS1_35KernelTmaWarpSpecializedCooperativeEEENS5_IJNSA_ILi256EEENSA_ILi64EEESG_EEENS_12float_e4m3_tENS5_IJlSC_lEEESJ_SK_NS4_8TiledMMAINS4_8MMA_AtomIJNS4_4SM904GMMA30MMA_64x64x32_F32E4M3E4M3_SS_TNILNSO_7ScaleInE1ELSQ_1EEEEEENS4_6LayoutISD_NS5_IJSC_NSA_ILi0EEESU_EEEEENS5_IJNS4_10UnderscoreESX_SX_EEEEENS4_13SM90_TMA_LOADENS4_14ComposedLayoutINS4_7SwizzleILi3ELi4ELi3EEENS4_18smem_ptr_flag_bitsILi8EEENST_INS5_IJNSA_ILi8EEENSA_ILi128EEEEEENS5_IJS17_SC_EEEEEEEvNS4_8identityENS4_23SM90_TMA_LOAD_MULTICASTES1B_vS1C_EENS_8epilogue10collective6detail29Sm90TmaWarpSpecializedAdapterINS1G_15DefaultEpilogueISJ_SK_SK_NS1F_6thread17LinearCombinationISJ_Li1EffLNS1K_9ScaleType4KindE0ELNS_15FloatRoundStyleE2ESJ_EENS1_15EpilogueDefaultEEEEEvvEEEEvNT_6ParamsE,@function
        .size           _ZN7cutlass13device_kernelINS_4gemm6kernel13GemmUniversalIN4cute5tupleIJiiiiEEENS1_10collective13CollectiveMmaINS1_37MainloopSm90TmaGmmaWarpSpecializedFP8ILi2ENS5_IJNS4_1CILi2EEENSA_ILi1EEESC_EEENS1_35KernelTmaWarpSpecializedCooperativeEEENS5_IJNSA_ILi256EEENSA_ILi64EEESG_EEENS_12float_e4m3_tENS5_IJlSC_lEEESJ_SK_NS4_8TiledMMAINS4_8MMA_AtomIJNS4_4SM904GMMA30MMA_64x64x32_F32E4M3E4M3_SS_TNILNSO_7ScaleInE1ELSQ_1EEEEEENS4_6LayoutISD_NS5_IJSC_NSA_ILi0EEESU_EEEEENS5_IJNS4_10UnderscoreESX_SX_EEEEENS4_13SM90_TMA_LOADENS4_14ComposedLayoutINS4_7SwizzleILi3ELi4ELi3EEENS4_18smem_ptr_flag_bitsILi8EEENST_INS5_IJNSA_ILi8EEENSA_ILi128EEEEEENS5_IJS17_SC_EEEEEEEvNS4_8identityENS4_23SM90_TMA_LOAD_MULTICASTES1B_vS1C_EENS_8epilogue10collective6detail29Sm90TmaWarpSpecializedAdapterINS1G_15DefaultEpilogueISJ_SK_SK_NS1F_6thread17LinearCombinationISJ_Li1EffLNS1K_9ScaleType4KindE0ELNS_15FloatRoundStyleE2ESJ_EENS1_15EpilogueDefaultEEEEEvvEEEEvNT_6ParamsE,(.L_x_200 - _ZN7cutlass13device_kernelINS_4gemm6kernel13GemmUniversalIN4cute5tupleIJiiiiEEENS1_10collective13CollectiveMmaINS1_37MainloopSm90TmaGmmaWarpSpecializedFP8ILi2ENS5_IJNS4_1CILi2EEENSA_ILi1EEESC_EEENS1_35KernelTmaWarpSpecializedCooperativeEEENS5_IJNSA_ILi256EEENSA_ILi64EEESG_EEENS_12float_e4m3_tENS5_IJlSC_lEEESJ_SK_NS4_8TiledMMAINS4_8MMA_AtomIJNS4_4SM904GMMA30MMA_64x64x32_F32E4M3E4M3_SS_TNILNSO_7ScaleInE1ELSQ_1EEEEEENS4_6LayoutISD_NS5_IJSC_NSA_ILi0EEESU_EEEEENS5_IJNS4_10UnderscoreESX_SX_EEEEENS4_13SM90_TMA_LOADENS4_14ComposedLayoutINS4_7SwizzleILi3ELi4ELi3EEENS4_18smem_ptr_flag_bitsILi8EEENST_INS5_IJNSA_ILi8EEENSA_ILi128EEEEEENS5_IJS17_SC_EEEEEEEvNS4_8identityENS4_23SM90_TMA_LOAD_MULTICASTES1B_vS1C_EENS_8epilogue10collective6detail29Sm90TmaWarpSpecializedAdapterINS1G_15DefaultEpilogueISJ_SK_SK_NS1F_6thread17LinearCombinationISJ_Li1EffLNS1K_9ScaleType4KindE0ELNS_15FloatRoundStyleE2ESJ_EENS1_15EpilogueDefaultEEEEEvvEEEEvNT_6ParamsE)
        .other          _ZN7cutlass13device_kernelINS_4gemm6kernel13GemmUniversalIN4cute5tupleIJiiiiEEENS1_10collective13CollectiveMmaINS1_37MainloopSm90TmaGmmaWarpSpecializedFP8ILi2ENS5_IJNS4_1CILi2EEENSA_ILi1EEESC_EEENS1_35KernelTmaWarpSpecializedCooperativeEEENS5_IJNSA_ILi256EEENSA_ILi64EEESG_EEENS_12float_e4m3_tENS5_IJlSC_lEEESJ_SK_NS4_8TiledMMAINS4_8MMA_AtomIJNS4_4SM904GMMA30MMA_64x64x32_F32E4M3E4M3_SS_TNILNSO_7ScaleInE1ELSQ_1EEEEEENS4_6LayoutISD_NS5_IJSC_NSA_ILi0EEESU_EEEEENS5_IJNS4_10UnderscoreESX_SX_EEEEENS4_13SM90_TMA_LOADENS4_14ComposedLayoutINS4_7SwizzleILi3ELi4ELi3EEENS4_18smem_ptr_flag_bitsILi8EEENST_INS5_IJNSA_ILi8EEENSA_ILi128EEEEEENS5_IJS17_SC_EEEEEEEvNS4_8identityENS4_23SM90_TMA_LOAD_MULTICASTES1B_vS1C_EENS_8epilogue10collective6detail29Sm90TmaWarpSpecializedAdapterINS1G_15DefaultEpilogueISJ_SK_SK_NS1F_6thread17LinearCombinationISJ_Li1EffLNS1K_9ScaleType4KindE0ELNS_15FloatRoundStyleE2ESJ_EENS1_15EpilogueDefaultEEEEEvvEEEEvNT_6ParamsE,@"STO_CUDA_ENTRY STV_DEFAULT"
_ZN7cutlass13device_kernelINS_4gemm6kernel13GemmUniversalIN4cute5tupleIJiiiiEEENS1_10collective13CollectiveMmaINS1_37MainloopSm90TmaGmmaWarpSpecializedFP8ILi2ENS5_IJNS4_1CILi2EEENSA_ILi1EEESC_EEENS1_35KernelTmaWarpSpecializedCooperativeEEENS5_IJNSA_ILi256EEENSA_ILi64EEESG_EEENS_12float_e4m3_tENS5_IJlSC_lEEESJ_SK_NS4_8TiledMMAINS4_8MMA_AtomIJNS4_4SM904GMMA30MMA_64x64x32_F32E4M3E4M3_SS_TNILNSO_7ScaleInE1ELSQ_1EEEEEENS4_6LayoutISD_NS5_IJSC_NSA_ILi0EEESU_EEEEENS5_IJNS4_10UnderscoreESX_SX_EEEEENS4_13SM90_TMA_LOADENS4_14ComposedLayoutINS4_7SwizzleILi3ELi4ELi3EEENS4_18smem_ptr_flag_bitsILi8EEENST_INS5_IJNSA_ILi8EEENSA_ILi128EEEEEENS5_IJS17_SC_EEEEEEEvNS4_8identityENS4_23SM90_TMA_LOAD_MULTICASTES1B_vS1C_EENS_8epilogue10collective6detail29Sm90TmaWarpSpecializedAdapterINS1G_15DefaultEpilogueISJ_SK_SK_NS1F_6thread17LinearCombinationISJ_Li1EffLNS1K_9ScaleType4KindE0ELNS_15FloatRoundStyleE2ESJ_EENS1_15EpilogueDefaultEEEEEvvEEEEvNT_6ParamsE:
[----:B------:R-:W-:Y:S01]  /*0000*/  LDC R1, c[0x0][0x28] ;  /* 0x00000a00ff017b82 */ /* 0x000fe20000000800 */
[----:B------:R-:W0:Y:S01]  /*0010*/  S2R R0, SR_TID.X ;  /* 0x0000000000007919 */ /* 0x000e220000002100 */
[----:B------:R-:W-:Y:S01]  /*0020*/  ELECT P0, URZ, PT ;  /* 0x00000000003f782f */ /* 0x000fe20003800000 */
[----:B------:R-:W-:Y:S01]  /*0030*/  BSSY B0, `(.L_x_0) ;  /* 0x000000f000007945 */ /* 0x000fe20003800000 */
[--C-:B0-----:R-:W-:Y:S02]  /*0040*/  SHF.R.U32.HI R2, RZ, 0x5, R0.reuse ;  /* 0x00000005ff027819 */ /* 0x101fe40000011600 */
[----:B------:R-:W-:-:S03]  /*0050*/  SHF.R.U32.HI R3, RZ, 0x7, R0 ;  /* 0x00000007ff037819 */ /* 0x000fc60000011600 */
[----:B------:R-:W0:Y:S04]  /*0060*/  SHFL.IDX PT, R7, R2, RZ, 0x1f ;  /* 0x00001fff02077589 */ /* 0x000e2800000e0000 */
[----:B------:R-:W1:Y:S01]  /*0070*/  SHFL.IDX PT, R3, R3, RZ, 0x1f ;  /* 0x00001fff03037589 */ /* 0x000e6200000e0000 */
[----:B0-----:R-:W-:-:S13]  /*0080*/  ISETP.NE.OR P0, PT, R7, RZ, !P0 ;  /* 0x000000ff0700720c */ /* 0x001fda0004705670 */
[----:B-1----:R-:W-:Y:S05]  /*0090*/  @P0 BRA `(.L_x_1) ;  /* 0x0000000000200947 */ /* 0x002fea0003800000 */
[----:B------:R-:W-:Y:S02]  /*00a0*/  ULDC.64 UR4, c[0x0][0x198] ;  /* 0x0000660000047ab9 */ /* 0x000fe40000000a00 */
[----:B------:R-:W-:Y:S02]  /*00b0*/  UIADD3 UR6, UP0, UR4, 0xf0, URZ ;  /* 0x000000f004067890 */ /* 0x000fe4000ff1e03f */
[----:B------:R-:W-:Y:S02]  /*00c0*/  UIADD3 UR4, UP1, UR4, 0x1f0, URZ ;  /* 0x000001f004047890 */ /* 0x000fe4000ff3e03f */
[----:B------:R-:W-:Y:S02]  /*00d0*/  UIADD3.X UR7, URZ, UR5, URZ, UP0, !UPT ;  /* 0x000000053f077290 */ /* 0x000fe400087fe43f */
[----:B------:R-:W-:-:S07]  /*00e0*/  UIADD3.X UR5, URZ, UR5, URZ, UP1, !UPT ;  /* 0x000000053f057290 */ /* 0x000fce0008ffe43f */
[----:B------:R0:W-:Y:S02]  /*00f0*/  UTMACCTL.PF [UR6] ;  /* 0x00000000060079b9 */ /* 0x0001e40008040000 */
[----:B------:R0:W-:Y:S02]  /*0100*/  UTMACCTL.PF [UR4] ;  /* 0x00000000040079b9 */ /* 0x0001e40008040000 */
[----:B0-----:R-:W-:Y:S01]  /*0110*/  NOP ;  /* 0x0000000000007918 */ /* 0x001fe20000000000 */
.L_x_1:
[----:B------:R-:W-:Y:S05]  /*0120*/  BSYNC B0 ;  /* 0x0000000000007941 */ /* 0x000fea0003800000 */
.L_x_0:
[----:B------:R-:W0:Y:S02]  /*0130*/  SHFL.IDX PT, R4, R2, RZ, 0x1f ;  /* 0x00001fff02047589 */ /* 0x000e2400000e0000 */
[----:B0-----:R-:W-:-:S13]  /*0140*/  ISETP.NE.AND P0, PT, R4, RZ, PT ;  /* 0x000000ff0400720c */ /* 0x001fda0003f05270 */
[----:B------:R-:W-:Y:S05]  /*0150*/  @P0 BRA `(.L_x_2) ;  /* 0x0000000000480947 */ /* 0x000fea0003800000 */
[----:B------:R-:W0:Y:S01]  /*0160*/  S2UR UR8, SR_CgaCtaId ;  /* 0x00000000000879c3 */ /* 0x000e220000008800 */
[----:B------:R-:W-:Y:S01]  /*0170*/  UMOV UR4, 0x400 ;  /* 0x0000040000047882 */ /* 0x000fe20000000000 */
[----:B------:R-:W-:Y:S01]  /*0180*/  UMOV UR5, 0x1 ;  /* 0x0000000100057882 */ /* 0x000fe20000000000 */
[----:B------:R-:W-:Y:S01]  /*0190*/  UMOV UR6, 0x4 ;  /* 0x0000000400067882 */ /* 0x000fe20000000000 */
[----:B------:R-:W-:Y:S01]  /*01a0*/  ELECT P0, URZ, PT ;  /* 0x00000000003f782f */ /* 0x000fe20003800000 */
[----:B------:R-:W-:-:S04]  /*01b0*/  UIADD3 UR6, -UR6, 0x100000, URZ ;  /* 0x0010000006067890 */ /* 0x000fc8000fffe13f */
[----:B------:R-:W-:Y:S02]  /*01c0*/  USHF.L.U32 UR7, UR6, 0xb, URZ ;  /* 0x0000000b06077899 */ /* 0x000fe4000800063f */
[----:B------:R-:W-:Y:S02]  /*01d0*/  USHF.L.U32 UR6, UR6, 0x1, URZ ;  /* 0x0000000106067899 */ /* 0x000fe4000800063f */
[----:B0-----:R-:W-:Y:S02]  /*01e0*/  ULEA UR8, UR8, UR4, 0x18 ;  /* 0x0000000408087291 */ /* 0x001fe4000f8ec03f */
[----:B------:R-:W-:-:S04]  /*01f0*/  UIADD3 UR4, -UR5, 0x100000, URZ ;  /* 0x0010000005047890 */ /* 0x000fc8000fffe13f */
[----:B------:R-:W-:Y:S02]  /*0200*/  USHF.L.U32 UR5, UR4, 0xb, URZ ;  /* 0x0000000b04057899 */ /* 0x000fe4000800063f */
[----:B------:R-:W-:Y:S01]  /*0210*/  USHF.L.U32 UR4, UR4, 0x1, URZ ;  /* 0x0000000104047899 */ /* 0x000fe2000800063f */
[----:B------:R-:W0:Y:S11]  /*0220*/  FENCE.VIEW.ASYNC.S ;  /* 0x00000000000073c6 */ /* 0x000e360000000000 */
[----:B0-----:R0:W1:Y:S01]  /*0230*/  SYNCS.EXCH.64 URZ, [UR8], UR4 ;  /* 0x00000004083f75b2 */ /* 0x0010620008000100 */
[----:B------:R0:W2:Y:S01]  /*0240*/  SYNCS.EXCH.64 URZ, [UR8+0x10], UR6 ;  /* 0x00001006083f75b2 */ /* 0x0000a20008000100 */
[----:B------:R0:W3:Y:S01]  /*0250*/  SYNCS.EXCH.64 URZ, [UR8+0x8], UR4 ;  /* 0x00000804083f75b2 */ /* 0x0000e20008000100 */
[----:B------:R0:W4:Y:S01]  /*0260*/  SYNCS.EXCH.64 URZ, [UR8+0x18], UR6 ;  /* 0x00001806083f75b2 */ /* 0x0001220008000100 */
[----:B------:R-:W-:Y:S01]  /*0270*/  NOP ;  /* 0x0000000000007918 */ /* 0x000fe20000000000 */
.L_x_2:
[----:B------:R-:W-:Y:S01]  /*0280*/  SHF.R.S32.HI R5, RZ, 0x1f, R0 ;  /* 0x0000001fff057819 */ /* 0x000fe20000011400 */
[----:B------:R-:W5:Y:S01]  /*0290*/  SHFL.IDX PT, R2, R2, RZ, 0x1f ;  /* 0x00001fff02027589 */ /* 0x000f6200000e0000 */
[----:B0-----:R-:W0:Y:S01]  /*02a0*/  S2UR UR8, SR_CTAID.X ;  /* 0x00000000000879c3 */ /* 0x001e220000002500 */
[----:B------:R-:W-:Y:S02]  /*02b0*/  ELECT P0, URZ, PT ;  /* 0x00000000003f782f */ /* 0x000fe40003800000 */
[----:B------:R-:W-:Y:S01]  /*02c0*/  LEA.HI R5, R5, R0, RZ, 0x7 ;  /* 0x0000000005057211 */ /* 0x000fe200078f38ff */
[----:B------:R-:W1:Y:S01]  /*02d0*/  S2R R8, SR_CTAID.Y ;  /* 0x0000000000087919 */ /* 0x000e620000002600 */
[----:B------:R-:W-:Y:S01]  /*02e0*/  SHF.R.S32.HI R11, RZ, 0x1f, R4 ;  /* 0x0000001fff0b7819 */ /* 0x000fe20000011404 */
[----:B------:R-:W-:Y:S01]  /*02f0*/  ULDC UR4, c[0x0][0x150] ;  /* 0x0000540000047ab9 */ /* 0x000fe20000000800 */
[----:B------:R-:W-:Y:S01]  /*0300*/  LOP3.LUT R5, R5, 0xffffff80, RZ, 0xc0, !PT ;  /* 0xffffff8005057812 */ /* 0x000fe200078ec0ff */
[----:B------:R-:W-:Y:S01]  /*0310*/  VIADD R16, R3, 0xffffffff ;  /* 0xffffffff03107836 */ /* 0x000fe20000000000 */
[----:B------:R-:W-:Y:S01]  /*0320*/  LEA.HI R11, R11, R4, RZ, 0x2 ;  /* 0x000000040b0b7211 */ /* 0x000fe200078f10ff */
[----:B------:R-:W2:Y:S01]  /*0330*/  LDC R12, c[0x0][0x144] ;  /* 0x00005100ff0c7b82 */ /* 0x000ea20000000800 */
[----:B------:R-:W-:Y:S01]  /*0340*/  NOP ;  /* 0x0000000000007918 */ /* 0x000fe20000000000 */
[----:B------:R-:W-:Y:S01]  /*0350*/  IMAD.IADD R6, R0, 0x1, -R5 ;  /* 0x0000000100067824 */ /* 0x000fe200078e0a05 */
[----:B------:R-:W-:Y:S01]  /*0360*/  LOP3.LUT R11, R11, 0x3ffffffc, RZ, 0xc0, !PT ;  /* 0x3ffffffc0b0b7812 */ /* 0x000fe200078ec0ff */
[----:B------:R-:W-:Y:S01]  /*0370*/  NOP ;  /* 0x0000000000007918 */ /* 0x000fe20000000000 */
[----:B------:R-:W-:-:S02]  /*0380*/  ISETP.NE.AND P4, PT, R3, RZ, PT ;  /* 0x000000ff0300720c */ /* 0x000fc40003f85270 */
[----:B------:R-:W-:Y:S01]  /*0390*/  SHF.R.S32.HI R5, RZ, 0x1f, R6 ;  /* 0x0000001fff057819 */ /* 0x000fe20000011406 */
[----:B------:R-:W-:Y:S01]  /*03a0*/  IMAD.IADD R4, R4, 0x1, -R11 ;  /* 0x0000000104047824 */ /* 0x000fe200078e0a0b */
[----:B------:R-:W3:Y:S01]  /*03b0*/  LDC R14, c[0x0][0x140] ;  /* 0x00005000ff0e7b82 */ /* 0x000ee20000000800 */
[----:B------:R-:W-:Y:S02]  /*03c0*/  ISETP.GE.U32.AND P6, PT, R16, 0x2, PT ;  /* 0x000000021000780c */ /* 0x000fe40003fc6070 */
[----:B------:R-:W-:Y:S02]  /*03d0*/  LEA.HI R5, R5, R6, RZ, 0x3 ;  /* 0x0000000605057211 */ /* 0x000fe400078f18ff */
[----:B-----5:R-:W-:Y:S02]  /*03e0*/  ISETP.NE.OR P0, PT, R2, RZ, !P0 ;  /* 0x000000ff0200720c */ /* 0x020fe40004705670 */
[--C-:B------:R-:W-:Y:S01]  /*03f0*/  SHF.R.S32.HI R2, RZ, 0x3, R5.reuse ;  /* 0x00000003ff027819 */ /* 0x100fe20000011405 */
[----:B------:R-:W5:Y:S01]  /*0400*/  LDC R13, c[0x0][0x148] ;  /* 0x00005200ff0d7b82 */ /* 0x000f620000000800 */
[----:B------:R-:W-:-:S02]  /*0410*/  SHF.R.S32.HI R5, RZ, 0x1f, R5 ;  /* 0x0000001fff057819 */ /* 0x000fc40000011405 */
[----:B0-----:R-:W-:Y:S02]  /*0420*/  I2FP.F32.U32 R10, UR8 ;  /* 0x00000008000a7c45 */ /* 0x001fe40008201000 */
[----:B------:R-:W-:-:S03]  /*0430*/  LEA.HI R5, R5, R2, RZ, 0x2 ;  /* 0x0000000205057211 */ /* 0x000fc600078f10ff */
[----:B------:R-:W-:Y:S01]  /*0440*/  FMUL R10, R10, UR4 ;  /* 0x000000040a0a7c20 */ /* 0x000fe20008400000 */
[----:B------:R-:W-:Y:S01]  /*0450*/  LOP3.LUT R5, R5, 0xfffffffc, RZ, 0xc0, !PT ;  /* 0xfffffffc05057812 */ /* 0x000fe200078ec0ff */
[----:B------:R-:W-:Y:S01]  /*0460*/  VOTEU.ALL UP0, P0 ;  /* 0x00000000003f7886 */ /* 0x000fe20000000000 */
[----:B-1----:R-:W-:Y:S01]  /*0470*/  I2FP.F32.U32 R11, R8 ;  /* 0x00000008000b7245 */ /* 0x002fe20000201000 */
[----:B------:R-:W-:Y:S01]  /*0480*/  ULDC UR4, c[0x0][0x154] ;  /* 0x0000550000047ab9 */ /* 0x000fe20000000800 */
[----:B------:R-:W-:Y:S01]  /*0490*/  VOTEU.ALL UP1, P0 ;  /* 0x00000000003f7886 */ /* 0x000fe20000020000 */
[----:B------:R-:W0:Y:S01]  /*04a0*/  F2I.U32.TRUNC.NTZ R10, R10 ;  /* 0x0000000a000a7305 */ /* 0x000e22000020f000 */
[----:B------:R-:W-:Y:S01]  /*04b0*/  IMAD.IADD R5, R2, 0x1, -R5 ;  /* 0x0000000102057824 */ /* 0x000fe200078e0a05 */
[----:B------:R-:W1:Y:S01]  /*04c0*/  @!UP0 S2UR UR7, SR_CgaCtaId ;  /* 0x00000000000789c3 */ /* 0x000e620000008800 */
[----:B------:R-:W-:Y:S01]  /*04d0*/  @!UP0 UMOV UR6, 0x400 ;  /* 0x0000040000068882 */ /* 0x000fe20000000000 */
[----:B---3--:R-:W-:Y:S01]  /*04e0*/  ISETP.EQ.U32.AND P2, PT, R14, 0x1, PT ;  /* 0x000000010e00780c */ /* 0x008fe20003f42070 */
[----:B------:R-:W-:-:S05]  /*04f0*/  IMAD R5, R4, 0x4, R5 ;  /* 0x0000000404057824 */ /* 0x000fca00078e0205 */
[----:B------:R-:W-:-:S04]  /*0500*/  LEA.HI R2, R5, R5, RZ, 0x1 ;  /* 0x0000000505027211 */ /* 0x000fc800078f08ff */
[----:B------:R-:W-:Y:S01]  /*0510*/  LOP3.LUT R4, R2, 0xfffffffe, RZ, 0xc0, !PT ;  /* 0xfffffffe02047812 */ /* 0x000fe200078ec0ff */
[----:B0-----:R-:W-:Y:S02]  /*0520*/  IMAD.MOV R15, RZ, RZ, -R10 ;  /* 0x000000ffff0f7224 */ /* 0x001fe400078e0a0a */
[----:B------:R-:W-:Y:S01]  /*0530*/  FMUL R10, R11, UR4 ;  /* 0x000000040b0a7c20 */ /* 0x000fe20008400000 */
[----:B------:R-:W-:Y:S01]  /*0540*/  SHF.R.S32.HI R2, RZ, 0x1f, R7 ;  /* 0x0000001fff027819 */ /* 0x000fe20000011407 */
[----:B------:R-:W-:Y:S01]  /*0550*/  UMOV UR4, 0x20 ;  /* 0x0000002000047882 */ /* 0x000fe20000000000 */
[----:B--2---:R-:W-:Y:S01]  /*0560*/  IMAD R12, R12, R15, UR8 ;  /* 0x000000080c0c7e24 */ /* 0x004fe2000f8e020f */
[----:B------:R-:W-:-:S04]  /*0570*/  @!UP0 UIADD3 UR4, -UR4, 0x100000, URZ ;  /* 0x0010000004048890 */ /* 0x000fc8000fffe13f */
[----:B------:R-:W-:Y:S02]  /*0580*/  @!UP0 USHF.L.U32 UR5, UR4, 0xb, URZ ;  /* 0x0000000b04058899 */ /* 0x000fe4000800063f */
[----:B------:R-:W-:Y:S01]  /*0590*/  @!UP0 USHF.L.U32 UR4, UR4, 0x1, URZ ;  /* 0x0000000104048899 */ /* 0x000fe2000800063f */
[C---:B------:R-:W-:Y:S01]  /*05a0*/  IMAD.IADD R11, R5.reuse, 0x1, -R4 ;  /* 0x00000001050b7824 */ /* 0x040fe200078e0a04 */
[----:B------:R-:W0:Y:S01]  /*05b0*/  F2I.U32.TRUNC.NTZ R10, R10 ;  /* 0x0000000a000a7305 */ /* 0x000e22000020f000 */
[----:B------:R-:W-:Y:S01]  /*05c0*/  LEA.HI R2, R2, R7, RZ, 0x2 ;  /* 0x0000000702027211 */ /* 0x000fe200078f10ff */
[----:B------:R-:W-:Y:S02]  /*05d0*/  IMAD.SHL.U32 R4, R5, 0x4, RZ ;  /* 0x0000000405047824 */ /* 0x000fe400078e00ff */
[----:B------:R-:W-:Y:S01]  /*05e0*/  ISETP.NE.AND P3, PT, R11, R12, PT ;  /* 0x0000000c0b00720c */ /* 0x000fe20003f65270 */
[----:B-1----:R-:W-:Y:S01]  /*05f0*/  @!UP0 ULEA UR6, UR7, UR6, 0x18 ;  /* 0x0000000607068291 */ /* 0x002fe2000f8ec03f */
[----:B------:R-:W-:Y:S01]  /*0600*/  LOP3.LUT R2, R2, 0xfffffffc, RZ, 0xc0, !PT ;  /* 0xfffffffc02027812 */ /* 0x000fe200078ec0ff */
[----:B------:R-:W-:Y:S01]  /*0610*/  VOTEU.ALL UP0, P0 ;  /* 0x00000000003f7886 */ /* 0x000fe20000000000 */
[----:B------:R-:W-:-:S02]  /*0620*/  LOP3.LUT R5, R5, 0xc, R4, 0x78, !PT ;  /* 0x0000000c05057812 */ /* 0x000fc400078e7804 */
[----:B------:R-:W-:Y:S01]  /*0630*/  LOP3.LUT P0, RZ, R6, 0x7, RZ, 0xc0, !PT ;  /* 0x0000000706ff7812 */ /* 0x000fe2000780c0ff */
[----:B------:R-:W-:Y:S02]  /*0640*/  IMAD.IADD R7, R7, 0x1, -R2 ;  /* 0x0000000107077824 */ /* 0x000fe400078e0a02 */
[----:B------:R-:W-:Y:S01]  /*0650*/  IMAD.MOV.U32 R6, RZ, RZ, 0x1 ;  /* 0x00000001ff067424 */ /* 0x000fe200078e00ff */
[----:B------:R-:W-:Y:S01]  /*0660*/  ISETP.LT.U32.AND P0, PT, R5, 0x2, !P0 ;  /* 0x000000020500780c */ /* 0x000fe20004701070 */
[----:B0-----:R-:W-:Y:S01]  /*0670*/  IMAD.MOV R20, RZ, RZ, -R10 ;  /* 0x000000ffff147224 */ /* 0x001fe200078e0a0a */
[----:B------:R-:W-:Y:S01]  /*0680*/  ISETP.NE.AND P1, PT, R7, 0x3, PT ;  /* 0x000000030700780c */ /* 0x000fe20003f25270 */
[----:B------:R-:W0:Y:S02]  /*0690*/  FENCE.VIEW.ASYNC.S ;  /* 0x00000000000073c6 */ /* 0x000e240000000000 */
[----:B0-----:R0:W1:Y:S01]  /*06a0*/  @!UP0 SYNCS.EXCH.64 URZ, [UR6+0x30], UR4 ;  /* 0x00003004063f85b2 */ /* 0x0010620008000100 */
[----:B------:R-:W-:Y:S01]  /*06b0*/  @P3 LEA.HI R2, R5, R5, RZ, 0x1 ;  /* 0x0000000505023211 */ /* 0x000fe200078f08ff */
[----:B-----5:R-:W-:Y:S01]  /*06c0*/  IMAD R11, R13, R20, R8 ;  /* 0x000000140d0b7224 */ /* 0x020fe200078e0208 */
[----:B------:R-:W-:-:S02]  /*06d0*/  ISETP.EQ.OR P1, PT, R7, RZ, !P1 ;  /* 0x000000ff0700720c */ /* 0x000fc40004f22670 */
[----:B------:R-:W-:Y:S02]  /*06e0*/  @P3 SHF.R.S32.HI R2, RZ, 0x1, R2 ;  /* 0x00000001ff023819 */ /* 0x000fe40000011402 */
[----:B------:R-:W-:Y:S02]  /*06f0*/  ISETP.EQ.AND P1, PT, R3, RZ, P1 ;  /* 0x000000ff0300720c */ /* 0x000fe40000f22270 */
[----:B------:R-:W-:Y:S02]  /*0700*/  @P3 ISETP.NE.AND P5, PT, R2, R11, PT ;  /* 0x0000000b0200320c */ /* 0x000fe40003fa5270 */
[----:B------:R-:W-:Y:S02]  /*0710*/  SEL R3, RZ, 0x1, !P0 ;  /* 0x00000001ff037807 */ /* 0x000fe40004000000 */
[----:B------:R-:W-:Y:S02]  /*0720*/  @P3 SEL R6, RZ, 0x1, P5 ;  /* 0x00000001ff063807 */ /* 0x000fe40002800000 */
[----:B------:R-:W-:Y:S01]  /*0730*/  SEL R4, RZ, 0x1, !P1 ;  /* 0x00000001ff047807 */ /* 0x000fe20004800000 */
[----:B------:R0:W2:Y:S01]  /*0740*/  @!UP1 SYNCS.EXCH.64 URZ, [UR6+0x38], UR4 ;  /* 0x00003804063f95b2 */ /* 0x0000a20008000100 */
[----:B------:R-:W-:Y:S01]  /*0750*/  LOP3.LUT R6, R6, R3, RZ, 0xc0, !PT ;  /* 0x0000000306067212 */ /* 0x000fe200078ec0ff */
[----:B------:R-:W-:Y:S01]  /*0760*/  NOP ;  /* 0x0000000000007918 */ /* 0x000fe20000000000 */
[----:B------:R-:W-:Y:S01]  /*0770*/  SEL R4, R4, 0x2, P6 ;  /* 0x0000000204047807 */ /* 0x000fe20003000000 */
[----:B------:R-:W-:Y:S06]  /*0780*/  @!P2 BRA `(.L_x_3) ;  /* 0x000000000008a947 */ /* 0x000fec0003800000 */
[----:B-12-4-:R-:W-:Y:S01]  /*0790*/  UCGABAR_ARV ;  /* 0x00000000000079c7 */ /* 0x016fe20008000000 */
[----:B------:R-:W-:Y:S05]  /*07a0*/  BRA `(.L_x_4) ;  /* 0x0000000000047947 */ /* 0x000fea0003800000 */
.L_x_3:
[----:B-12-4-:R-:W-:Y:S01]  /*07b0*/  NOP ;  /* 0x0000000000007918 */ /* 0x016fe20000000000 */
.L_x_4:
[----:B------:R-:W1:Y:S01]  /*07c0*/  LDC R2, c[0x0][0x65c] ;  /* 0x00019700ff027b82 */ /* 0x000e620000000800 */
[----:B------:R-:W-:Y:S01]  /*07d0*/  IMAD.MOV.U32 R3, RZ, RZ, RZ ;  /* 0x000000ffff037224 */ /* 0x000fe200078e00ff */
[----:B-1----:R-:W-:Y:S01]  /*07e0*/  ISETP.NE.AND P3, PT, R2, 0x1, PT ;  /* 0x000000010200780c */ /* 0x002fe20003f65270 */
[----:B------:R-:W-:-:S12]  /*07f0*/  IMAD.U32 R2, RZ, RZ, UR8 ;  /* 0x00000008ff027e24 */ /* 0x000fd8000f8e00ff */
[----:B------:R-:W1:Y:S01]  /*0800*/  @P3 LDC R15, c[0x0][0x10] ;  /* 0x00000400ff0f3b82 */ /* 0x000e620000000800 */
[----:B------:R-:W-:Y:S02]  /*0810*/  @P3 IMAD.MOV.U32 R9, RZ, RZ, RZ ;  /* 0x000000ffff093224 */ /* 0x000fe400078e00ff */
[----:B------:R-:W-:-:S05]  /*0820*/  @P3 IMAD.MOV.U32 R17, RZ, RZ, RZ ;  /* 0x000000ffff113224 */ /* 0x000fca00078e00ff */
[----:B------:R-:W2:Y:S01]  /*0830*/  @!P3 LDC R11, c[0x0][0xc] ;  /* 0x00000300ff0bbb82 */ /* 0x000ea20000000800 */
[----:B-1----:R-:W-:-:S04]  /*0840*/  @P3 IMAD.WIDE.U32 R14, R15, UR8, R8 ;  /* 0x000000080f0e3c25 */ /* 0x002fc8000f8e0008 */
[----:B--2---:R-:W-:-:S04]  /*0850*/  @!P3 IMAD.WIDE.U32 R10, R8, R11, R2 ;  /* 0x0000000b080ab225 */ /* 0x004fc800078e0002 */
[----:B------:R-:W-:Y:S02]  /*0860*/  @P3 IMAD.MOV.U32 R2, RZ, RZ, R14 ;  /* 0x000000ffff023224 */ /* 0x000fe400078e000e */
[----:B------:R-:W-:Y:S02]  /*0870*/  @P3 IMAD.IADD R3, R15, 0x1, R17 ;  /* 0x000000010f033824 */ /* 0x000fe400078e0211 */
[----:B------:R-:W-:Y:S02]  /*0880*/  @!P3 IMAD.MOV.U32 R2, RZ, RZ, R10 ;  /* 0x000000ffff02b224 */ /* 0x000fe400078e000a */
[----:B------:R-:W-:Y:S01]  /*0890*/  @!P3 IMAD.MOV.U32 R3, RZ, RZ, R11 ;  /* 0x000000ffff03b224 */ /* 0x000fe200078e000b */
[----:B------:R-:W-:Y:S06]  /*08a0*/  @!P2 BRA `(.L_x_5) ;  /* 0x00000000000ca947 */ /* 0x000fec0003800000 */
[----:B------:R-:W-:Y:S01]  /*08b0*/  UCGABAR_WAIT ;  /* 0x0000000000007dc7 */ /* 0x000fe20008000000 */
[----:B------:R-:W-:Y:S01]  /*08c0*/  CCTL.IVALL ;  /* 0x00000000ff00798f */ /* 0x000fe20002000000 */
[----:B------:R-:W-:Y:S05]  /*08d0*/  BRA `(.L_x_6) ;  /* 0x0000000000047947 */ /* 0x000fea0003800000 */
.L_x_5:
[----:B------:R-:W-:Y:S06]  /*08e0*/  BAR.SYNC.DEFER_BLOCKING 0x0 ;  /* 0x0000000000007b1d */ /* 0x000fec0000010000 */
.L_x_6:
[----:B------:R-:W-:Y:S05]  /*08f0*/  @!P4 BRA `(.L_x_7) ;  /* 0x0000007c009cc947 */ /* 0x000fea0003800000 */
[----:B------:R-:W-:-:S13]  /*0900*/  ISETP.GT.U32.AND P0, PT, R16, 0x1, PT ;  /* 0x000000011000780c */ /* 0x000fda0003f04070 */
[----:B0-----:R-:W-:Y:S05]  /*0910*/  @P0 EXIT ;  /* 0x000000000000094d */ /* 0x001fea0003800000 */
[----:B------:R-:W-:Y:S01]  /*0920*/  ULDC.64 UR4, c[0x0][0x650] ;  /* 0x0001940000047ab9 */ /* 0x000fe20000000a00 */
[----:B------:R-:W-:Y:S01]  /*0930*/  PRMT R14, RZ, 0x7610, R14 ;  /* 0x00007610ff0e7816 */ /* 0x000fe2000000000e */
[----:B------:R-:W-:Y:S01]  /*0940*/  IMAD.MOV.U32 R11, RZ, RZ, -0x1 ;  /* 0xffffffffff0b7424 */ /* 0x000fe200078e00ff */
[----:B------:R-:W-:Y:S01]  /*0950*/  ISETP.GE.U32.AND P0, PT, R2, UR4, PT ;  /* 0x0000000402007c0c */ /* 0x000fe2000bf06070 */
[----:B------:R-:W-:Y:S02]  /*0960*/  IMAD.MOV.U32 R10, RZ, RZ, -0x1 ;  /* 0xffffffffff0a7424 */ /* 0x000fe400078e00ff */
[----:B------:R-:W-:Y:S01]  /*0970*/  IMAD.MOV.U32 R7, RZ, RZ, -0x1 ;  /* 0xffffffffff077424 */ /* 0x000fe200078e00ff */
[----:B------:R-:W-:-:S13]  /*0980*/  ISETP.GE.U32.AND.EX P0, PT, R3, UR5, PT, P0 ;  /* 0x0000000503007c0c */ /* 0x000fda000bf06100 */
[----:B------:R-:W-:Y:S05]  /*0990*/  @P0 BRA `(.L_x_8) ;  /* 0x0000000400280947 */ /* 0x000fea0003800000 */
[----:B------:R-:W0:Y:S01]  /*09a0*/  LDC.64 R22, c[0x0][0x628] ;  /* 0x00018a00ff167b82 */ /* 0x000e220000000a00 */
[----:B------:R-:W-:Y:S02]  /*09b0*/  IMAD.MOV.U32 R10, RZ, RZ, R2 ;  /* 0x000000ffff0a7224 */ /* 0x000fe400078e0002 */
[----:B------:R-:W-:-:S05]  /*09c0*/  IMAD.MOV.U32 R11, RZ, RZ, R3 ;  /* 0x000000ffff0b7224 */ /* 0x000fca00078e0003 */
[----:B------:R-:W1:Y:S08]  /*09d0*/  LDC R18, c[0x0][0x630] ;  /* 0x00018c00ff127b82 */ /* 0x000e700000000800 */
[----:B------:R-:W2:Y:S01]  /*09e0*/  LDC.64 R24, c[0x0][0x620] ;  /* 0x00018800ff187b82 */ /* 0x000ea20000000a00 */
[----:B0-----:R-:W-:-:S04]  /*09f0*/  ISETP.NE.U32.AND P0, PT, R22, RZ, PT ;  /* 0x000000ff1600720c */ /* 0x001fc80003f05070 */
[----:B------:R-:W-:-:S13]  /*0a00*/  ISETP.NE.AND.EX P0, PT, R23, RZ, PT, P0 ;  /* 0x000000ff1700720c */ /* 0x000fda0003f05300 */
[----:B-12---:R-:W-:Y:S05]  /*0a10*/  @!P0 BRA `(.L_x_9) ;  /* 0x0000000000288947 */ /* 0x006fea0003800000 */
[----:B------:R-:W0:Y:S02]  /*0a20*/  LDC R7, c[0x0][0x634] ;  /* 0x00018d00ff077b82 */ /* 0x000e240000000800 */
[----:B0-----:R-:W-:-:S05]  /*0a30*/  IADD3 R7, P0, R2, R7, RZ ;  /* 0x0000000702077210 */ /* 0x001fca0007f1e0ff */
[----:B------:R-:W-:-:S04]  /*0a40*/  IMAD.X R19, RZ, RZ, R3, P0 ;  /* 0x000000ffff137224 */ /* 0x000fc800000e0603 */
[----:B------:R-:W-:-:S04]  /*0a50*/  IMAD.WIDE.U32 R10, R19, R22, RZ ;  /* 0x00000016130a7225 */ /* 0x000fc800078e00ff */
[----:B------:R-:W-:-:S04]  /*0a60*/  IMAD.WIDE.U32 R14, P0, R7, R23, R10 ;  /* 0x00000017070e7225 */ /* 0x000fc8000780000a */
[----:B------:R-:W-:-:S04]  /*0a70*/  IMAD.WIDE.U32 R10, R7, R22, RZ ;  /* 0x00000016070a7225 */ /* 0x000fc800078e00ff */
[----:B------:R-:W-:Y:S01]  /*0a80*/  IMAD.X R17, RZ, RZ, RZ, P0 ;  /* 0x000000ffff117224 */ /* 0x000fe200000e06ff */
[----:B------:R-:W-:Y:S01]  /*0a90*/  IADD3 RZ, P0, R11, R14, RZ ;  /* 0x0000000e0bff7210 */ /* 0x000fe20007f1e0ff */
[----:B------:R-:W-:-:S04]  /*0aa0*/  IMAD.MOV.U32 R16, RZ, RZ, R15 ;  /* 0x000000ffff107224 */ /* 0x000fc800078e000f */
[----:B------:R-:W-:-:S08]  /*0ab0*/  IMAD.WIDE.U32.X R10, R19, R23, R16, P0 ;  /* 0x00000017130a7225 */ /* 0x000fd000000e0410 */
.L_x_9:
[----:B------:R-:W0:Y:S01]  /*0ac0*/  LDC.64 R26, c[0x0][0x640] ;  /* 0x00019000ff1a7b82 */ /* 0x000e220000000a00 */
[--C-:B------:R-:W-:Y:S01]  /*0ad0*/  SHF.R.U64 R28, R10, R18, R11.reuse ;  /* 0x000000120a1c7219 */ /* 0x100fe2000000120b */
[----:B------:R-:W-:Y:S01]  /*0ae0*/  IMAD R29, R13, R20, R8 ;  /* 0x000000140d1d7224 */ /* 0x000fe200078e0208 */
[----:B------:R-:W-:Y:S01]  /*0af0*/  SHF.R.U32.HI R7, RZ, R18, R11 ;  /* 0x00000012ff077219 */ /* 0x000fe2000001160b */
[----:B------:R-:W-:Y:S01]  /*0b00*/  IMAD.MOV.U32 R23, RZ, RZ, 0x1 ;  /* 0x00000001ff177424 */ /* 0x000fe200078e00ff */
[----:B------:R-:W-:-:S03]  /*0b10*/  IADD3 R9, P0, RZ, -R28, RZ ;  /* 0x8000001cff097210 */ /* 0x000fc60007f1e0ff */
[----:B------:R-:W1:Y:S02]  /*0b20*/  LDC R16, c[0x0][0x618] ;  /* 0x00018600ff107b82 */ /* 0x000e640000000800 */
[----:B------:R-:W-:Y:S02]  /*0b30*/  IMAD.X R7, RZ, RZ, ~R7, P0 ;  /* 0x000000ffff077224 */ /* 0x000fe400000e0e07 */
[----:B------:R-:W-:-:S04]  /*0b40*/  IMAD.WIDE.U32 R10, R9, R24, R2 ;  /* 0x00000018090a7225 */ /* 0x000fc800078e0002 */
[----:B------:R-:W2:Y:S01]  /*0b50*/  LDC R15, c[0x0][0x608] ;  /* 0x00018200ff0f7b82 */ /* 0x000ea20000000800 */
[----:B------:R-:W-:-:S04]  /*0b60*/  IMAD R14, R7, R24, RZ ;  /* 0x00000018070e7224 */ /* 0x000fc800078e02ff */
[----:B------:R-:W-:-:S03]  /*0b70*/  IMAD R7, R9, R25, R14 ;  /* 0x0000001909077224 */ /* 0x000fc600078e020e */
[----:B------:R-:W3:Y:S01]  /*0b80*/  LDC R22, c[0x0][0x658] ;  /* 0x00019600ff167b82 */ /* 0x000ee20000000800 */
[----:B------:R-:W-:Y:S01]  /*0b90*/  IMAD.IADD R7, R11, 0x1, R7 ;  /* 0x000000010b077824 */ /* 0x000fe200078e0207 */
[----:B0-----:R-:W-:-:S04]  /*0ba0*/  ISETP.NE.U32.AND P0, PT, R26, RZ, PT ;  /* 0x000000ff1a00720c */ /* 0x001fc80003f05070 */
[----:B------:R-:W-:Y:S02]  /*0bb0*/  ISETP.NE.AND.EX P0, PT, R27, RZ, PT, P0 ;  /* 0x000000ff1b00720c */ /* 0x000fe40003f05300 */
[----:B------:R-:W0:Y:S01]  /*0bc0*/  LDC R18, c[0x0][0x600] ;  /* 0x00018000ff127b82 */ /* 0x000e220000000800 */
[-CC-:B-1----:R-:W-:Y:S02]  /*0bd0*/  SHF.R.U64 R19, R10, R16.reuse, R7.reuse ;  /* 0x000000100a137219 */ /* 0x182fe40000001207 */
[----:B------:R-:W-:Y:S01]  /*0be0*/  SHF.R.U32.HI R10, RZ, R16, R7 ;  /* 0x00000010ff0a7219 */ /* 0x000fe20000011607 */
[----:B------:R-:W-:-:S04]  /*0bf0*/  IMAD.MOV.U32 R7, RZ, RZ, -0x1 ;  /* 0xffffffffff077424 */ /* 0x000fc800078e00ff */
[----:B------:R-:W1:Y:S01]  /*0c00*/  LDC R21, c[0x0][0x648] ;  /* 0x00019200ff157b82 */ /* 0x000e620000000800 */
[-CC-:B--2---:R-:W-:Y:S02]  /*0c10*/  SHF.R.U64 R16, R19, R15.reuse, R10.reuse ;  /* 0x0000000f13107219 */ /* 0x184fe4000000120a */
[----:B------:R-:W-:-:S05]  /*0c20*/  SHF.R.U32.HI R9, RZ, R15, R10 ;  /* 0x0000000fff097219 */ /* 0x000fca000001160a */
[----:B------:R-:W2:Y:S01]  /*0c30*/  LDC R24, c[0x0][0x638] ;  /* 0x00018e00ff187b82 */ /* 0x000ea20000000800 */
[-CC-:B---3--:R-:W-:Y:S02]  /*0c40*/  SHF.R.U64 R20, R16, R22.reuse, R9.reuse ;  /* 0x0000001610147219 */ /* 0x188fe40000001209 */
[-C--:B------:R-:W-:Y:S02]  /*0c50*/  SHF.L.U32 R7, R7, R22.reuse, RZ ;  /* 0x0000001607077219 */ /* 0x080fe400000006ff */
[----:B------:R-:W-:Y:S01]  /*0c60*/  SHF.R.U32.HI R9, RZ, R22, R9 ;  /* 0x00000016ff097219 */ /* 0x000fe20000011609 */
[----:B------:R-:W-:Y:S01]  /*0c70*/  IMAD.MOV.U32 R8, RZ, RZ, R20 ;  /* 0x000000ffff087224 */ /* 0x000fe200078e0014 */
[----:B------:R-:W-:Y:S01]  /*0c80*/  LOP3.LUT R13, RZ, R7, RZ, 0x33, !PT ;  /* 0x00000007ff0d7212 */ /* 0x000fe200078e33ff */
[----:B------:R-:W3:Y:S01]  /*0c90*/  LDC R25, c[0x0][0x610] ;  /* 0x00018400ff197b82 */ /* 0x000ee20000000800 */
[----:B------:R-:W-:Y:S05]  /*0ca0*/  @!P0 BRA `(.L_x_10) ;  /* 0x0000000000288947 */ /* 0x000fea0003800000 */
[----:B------:R-:W4:Y:S02]  /*0cb0*/  LDC R7, c[0x0][0x64c] ;  /* 0x00019300ff077b82 */ /* 0x000f240000000800 */
[----:B----4-:R-:W-:-:S05]  /*0cc0*/  IADD3 R7, P0, R20, R7, RZ ;  /* 0x0000000714077210 */ /* 0x010fca0007f1e0ff */
        /* <DEDUP_REMOVED lines=8> */
.L_x_10:
[----:B-1----:R-:W-:Y:S01]  /*0d50*/  SHF.R.U64 R9, R8, R21, R9 ;  /* 0x0000001508097219 */ /* 0x002fe20000001209 */
[----:B0-----:R-:W-:Y:S01]  /*0d60*/  VIADD R10, R18, 0xffffffff ;  /* 0xffffffff120a7836 */ /* 0x001fe20000000000 */
[----:B------:R-:W-:Y:S01]  /*0d70*/  SHF.L.U32 R7, R23, R22, RZ ;  /* 0x0000001617077219 */ /* 0x000fe200000006ff */
[----:B------:R-:W-:Y:S01]  /*0d80*/  IMAD.MOV.U32 R14, RZ, RZ, 0x1 ;  /* 0x00000001ff0e7424 */ /* 0x000fe200078e00ff */
[----:B------:R-:W-:Y:S01]  /*0d90*/  LOP3.LUT R8, R16, R13, RZ, 0xc0, !PT ;  /* 0x0000000d10087212 */ /* 0x000fe200078ec0ff */
[----:B------:R-:W-:Y:S01]  /*0da0*/  IMAD.MOV R11, RZ, RZ, -R9 ;  /* 0x000000ffff0b7224 */ /* 0x000fe200078e0a09 */
[----:B------:R-:W-:Y:S02]  /*0db0*/  SEL R12, R12, R29, !P3 ;  /* 0x0000001d0c0c7207 */ /* 0x000fe40005800000 */
[----:B------:R-:W-:Y:S01]  /*0dc0*/  LOP3.LUT R10, R19, R10, RZ, 0xc0, !PT ;  /* 0x0000000a130a7212 */ /* 0x000fe200078ec0ff */
[----:B------:R-:W-:Y:S02]  /*0dd0*/  IMAD R9, R7, R9, R8 ;  /* 0x0000000907097224 */ /* 0x000fe400078e0208 */
[----:B--2---:R-:W-:-:S02]  /*0de0*/  IMAD R7, R11, R24, R20 ;  /* 0x000000180b077224 */ /* 0x004fc400078e0214 */
[----:B---3--:R-:W-:Y:S02]  /*0df0*/  IMAD R12, R9, R25, R12 ;  /* 0x00000019090c7224 */ /* 0x008fe400078e020c */
[----:B------:R-:W-:-:S05]  /*0e00*/  IMAD R7, R7, R18, R10 ;  /* 0x0000001207077224 */ /* 0x000fca00078e020a */
[----:B------:R-:W-:Y:S02]  /*0e10*/  SEL R10, R7, R12, !P3 ;  /* 0x0000000c070a7207 */ /* 0x000fe40005800000 */
[----:B------:R-:W-:Y:S01]  /*0e20*/  SEL R11, R12, R7, !P3 ;  /* 0x000000070c0b7207 */ /* 0x000fe20005800000 */
[----:B------:R-:W-:-:S07]  /*0e30*/  IMAD.MOV.U32 R7, RZ, RZ, R28 ;  /* 0x000000ffff077224 */ /* 0x000fce00078e001c */
.L_x_8:
[----:B------:R-:W-:-:S08]  /*0e40*/  NOP ;  /* 0x0000000000007918 */ /* 0x000fd00000000000 */
[----:B------:R-:W0:Y:S02]  /*0e50*/  USETMAXREG.TRY_ALLOC.CTAPOOL UP0, 0xe8 ;  /* 0x000000e8000079c8 */ /* 0x000e240008000600 */
[----:B0-----:R-:W-:-:S13]  /*0e60*/  PLOP3.LUT P0, PT, PT, PT, UP0, 0x80, 0x0 ;  /* 0x000000000000781c */ /* 0x001fda0003f0f008 */
[----:B------:R-:W-:Y:S05]  /*0e70*/  @!P0 BRA `(.L_x_8) ;  /* 0xfffffffc00f08947 */ /* 0x000fea000383ffff */
[----:B------:R-:W-:Y:S01]  /*0e80*/  ULDC.64 UR4, c[0x0][0x598] ;  /* 0x0001660000047ab9 */ /* 0x000fe20000000a00 */
[----:B------:R-:W-:Y:S01]  /*0e90*/  ULDC.64 UR20, c[0x0][0x208] ;  /* 0x0000820000147ab9 */ /* 0x000fe20000000a00 */
[----:B------:R-:W-:-:S04]  /*0ea0*/  ISETP.NE.U32.AND P0, PT, RZ, UR4, PT ;  /* 0x00000004ff007c0c */ /* 0x000fc8000bf05070 */
[----:B------:R-:W-:-:S13]  /*0eb0*/  ISETP.NE.AND.EX P0, PT, RZ, UR5, PT, P0 ;  /* 0x00000005ff007c0c */ /* 0x000fda000bf05300 */
[----:B------:R-:W-:Y:S05]  /*0ec0*/  @!P0 BRA `(.L_x_11) ;  /* 0x00000000001c8947 */ /* 0x000fea0003800000 */
[----:B------:R-:W0:Y:S02]  /*0ed0*/  LDC.64 R8, c[0x0][0x598] ;  /* 0x00016600ff087b82 */ /* 0x000e240000000a00 */
[----:B0-----:R-:W2:Y:S02]  /*0ee0*/  LDG.E.64 R8, desc[UR20][R8.64] ;  /* 0x0000001408087981 */ /* 0x001ea4000c1e1b00 */
[----:B--2---:R-:W-:-:S04]  /*0ef0*/  ISETP.NE.U32.AND P0, PT, R8, RZ, PT ;  /* 0x000000ff0800720c */ /* 0x004fc80003f05070 */
[----:B------:R-:W-:-:S13]  /*0f00*/  ISETP.NE.AND.EX P0, PT, R9, RZ, PT, P0 ;  /* 0x000000ff0900720c */ /* 0x000fda0003f05300 */
[----:B------:R-:W-:Y:S05]  /*0f10*/  @!P0 BRA `(.L_x_11) ;  /* 0x0000000000088947 */ /* 0x000fea0003800000 */
[----:B------:R0:W5:Y:S01]  /*0f20*/  LD.E R8, desc[UR20][R8.64] ;  /* 0x0000001408087980 */ /* 0x000162000c101900 */
[----:B------:R-:W-:Y:S05]  /*0f30*/  BRA `(.L_x_12) ;  /* 0x0000000000207947 */ /* 0x000fea0003800000 */
.L_x_11:
[----:B------:R-:W-:Y:S02]  /*0f40*/  ULDC.64 UR4, c[0x0][0x588] ;  /* 0x0001620000047ab9 */ /* 0x000fe40000000a00 */
[----:B------:R-:W-:-:S04]  /*0f50*/  ISETP.NE.U32.AND P0, PT, RZ, UR4, PT ;  /* 0x00000004ff007c0c */ /* 0x000fc8000bf05070 */
[----:B------:R-:W-:-:S13]  /*0f60*/  ISETP.NE.AND.EX P0, PT, RZ, UR5, PT, P0 ;  /* 0x00000005ff007c0c */ /* 0x000fda000bf05300 */
[----:B------:R-:W-:Y:S05]  /*0f70*/  @!P0 BRA `(.L_x_13) ;  /* 0x00000000000c8947 */ /* 0x000fea0003800000 */
[----:B------:R-:W0:Y:S02]  /*0f80*/  LDC.64 R8, c[0x0][0x588] ;  /* 0x00016200ff087b82 */ /* 0x000e240000000a00 */
[----:B0-----:R1:W5:Y:S01]  /*0f90*/  LDG.E R8, desc[UR20][R8.64] ;  /* 0x0000001408087981 */ /* 0x001362000c1e1900 */
[----:B------:R-:W-:Y:S05]  /*0fa0*/  BRA `(.L_x_12) ;  /* 0x0000000000047947 */ /* 0x000fea0003800000 */
.L_x_13:
[----:B------:R-:W2:Y:S02]  /*0fb0*/  LDC R8, c[0x0][0x580] ;  /* 0x00016000ff087b82 */ /* 0x000ea40000000800 */
.L_x_12:
[----:B------:R-:W-:Y:S02]  /*0fc0*/  ULDC.64 UR4, c[0x0][0x5a0] ;  /* 0x0001680000047ab9 */ /* 0x000fe40000000a00 */
[----:B------:R-:W-:-:S04]  /*0fd0*/  ISETP.NE.U32.AND P0, PT, RZ, UR4, PT ;  /* 0x00000004ff007c0c */ /* 0x000fc8000bf05070 */
[----:B------:R-:W-:-:S13]  /*0fe0*/  ISETP.NE.AND.EX P0, PT, RZ, UR5, PT, P0 ;  /* 0x00000005ff007c0c */ /* 0x000fda000bf05300 */
[----:B------:R-:W-:Y:S05]  /*0ff0*/  @!P0 BRA `(.L_x_14) ;  /* 0x00000000001c8947 */ /* 0x000fea0003800000 */
[----:B------:R-:W3:Y:S02]  /*1000*/  LDC.64 R12, c[0x0][0x5a0] ;  /* 0x00016800ff0c7b82 */ /* 0x000ee40000000a00 */
[----:B---3--:R-:W3:Y:S02]  /*1010*/  LDG.E.64 R12, desc[UR20][R12.64] ;  /* 0x000000140c0c7981 */ /* 0x008ee4000c1e1b00 */
[----:B---3--:R-:W-:-:S04]  /*1020*/  ISETP.NE.U32.AND P0, PT, R12, RZ, PT ;  /* 0x000000ff0c00720c */ /* 0x008fc80003f05070 */
[----:B------:R-:W-:-:S13]  /*1030*/  ISETP.NE.AND.EX P0, PT, R13, RZ, PT, P0 ;  /* 0x000000ff0d00720c */ /* 0x000fda0003f05300 */
[----:B------:R-:W-:Y:S05]  /*1040*/  @!P0 BRA `(.L_x_14) ;  /* 0x0000000000088947 */ /* 0x000fea0003800000 */
[----:B01----:R0:W5:Y:S01]  /*1050*/  LD.E R9, desc[UR20][R12.64] ;  /* 0x000000140c097980 */ /* 0x003162000c101900 */
[----:B------:R-:W-:Y:S05]  /*1060*/  BRA `(.L_x_15) ;  /* 0x0000000000207947 */ /* 0x000fea0003800000 */
.L_x_14:
[----:B------:R-:W-:Y:S02]  /*1070*/  ULDC.64 UR4, c[0x0][0x590] ;  /* 0x0001640000047ab9 */ /* 0x000fe40000000a00 */
[----:B------:R-:W-:-:S04]  /*1080*/  ISETP.NE.U32.AND P0, PT, RZ, UR4, PT ;  /* 0x00000004ff007c0c */ /* 0x000fc8000bf05070 */
[----:B------:R-:W-:-:S13]  /*1090*/  ISETP.NE.AND.EX P0, PT, RZ, UR5, PT, P0 ;  /* 0x00000005ff007c0c */ /* 0x000fda000bf05300 */
[----:B------:R-:W-:Y:S05]  /*10a0*/  @!P0 BRA `(.L_x_16) ;  /* 0x00000000000c8947 */ /* 0x000fea0003800000 */
[----:B------:R-:W0:Y:S02]  /*10b0*/  LDC.64 R12, c[0x0][0x590] ;  /* 0x00016400ff0c7b82 */ /* 0x000e240000000a00 */
[----:B01----:R1:W5:Y:S01]  /*10c0*/  LDG.E R9, desc[UR20][R12.64] ;  /* 0x000000140c097981 */ /* 0x003362000c1e1900 */
[----:B------:R-:W-:Y:S05]  /*10d0*/  BRA `(.L_x_15) ;  /* 0x0000000000047947 */ /* 0x000fea0003800000 */
.L_x_16:
[----:B01----:R-:W3:Y:S02]  /*10e0*/  LDC R9, c[0x0][0x584] ;  /* 0x00016100ff097b82 */ /* 0x003ee40000000800 */
.L_x_15:
[----:B------:R-:W-:-:S13]  /*10f0*/  LOP3.LUT P0, RZ, R14, 0xff, RZ, 0xc0, !PT ;  /* 0x000000ff0eff7812 */ /* 0x000fda000780c0ff */
[----:B------:R-:W-:Y:S05]  /*1100*/  @!P0 EXIT ;  /* 0x000000000000894d */ /* 0x000fea0003800000 */
[----:B------:R-:W-:Y:S01]  /*1110*/  ULDC UR4, c[0x0][0x28c] ;  /* 0x0000a30000047ab9 */ /* 0x000fe20000000800 */
[----:B------:R-:W-:Y:S01]  /*1120*/  LOP3.LUT R142, R4, 0x1, RZ, 0xfc, !PT ;  /* 0x00000001048e7812 */ /* 0x000fe200078efcff */
[----:B------:R-:W-:-:S04]  /*1130*/  UIADD3 UR4, UR4, 0xff, URZ ;  /* 0x000000ff04047890 */ /* 0x000fc8000fffe03f */
[----:B------:R-:W-:-:S04]  /*1140*/  USHF.R.S32.HI UR5, URZ, 0x1f, UR4 ;  /* 0x0000001f3f057899 */ /* 0x000fc80008011404 */
[----:B------:R-:W-:-:S03]  /*1150*/  ULEA.HI UR5, UR5, UR4, URZ, 0x8 ;  /* 0x0000000405057291 */ /* 0x000fc6000f8f403f */
[----:B------:R-:W-:Y:S01]  /*1160*/  UMOV UR4, URZ ;  /* 0x0000003f00047c82 */ /* 0x000fe20008000000 */
[----:B------:R-:W-:-:S03]  /*1170*/  USHF.R.S32.HI UR9, URZ, 0x8, UR5 ;  /* 0x000000083f097899 */ /* 0x000fc60008011405 */
[----:B------:R-:W-:-:S09]  /*1180*/  UMOV UR5, URZ ;  /* 0x0000003f00057c82 */ /* 0x000fd20008000000 */
.L_x_169:
[----:B01----:R-:W-:Y:S01]  /*1190*/  LOP3.LUT R12, R0, 0x80, RZ, 0xc0, !PT ;  /* 0x00000080000c7812 */ /* 0x003fe200078ec0ff */
[----:B------:R-:W0:Y:S01]  /*11a0*/  S2UR UR12, SR_CgaCtaId ;  /* 0x00000000000c79c3 */ /* 0x000e220000008800 */
[----:B------:R-:W-:Y:S01]  /*11b0*/  UMOV UR11, 0x400 ;  /* 0x00000400000b7882 */ /* 0x000fe20000000000 */
[----:B------:R-:W-:Y:S01]  /*11c0*/  UMOV UR6, URZ ;  /* 0x0000003f00067c82 */ /* 0x000fe20008000000 */
[----:B------:R-:W-:Y:S01]  /*11d0*/  SHF.R.U32.HI R12, RZ, 0x7, R12 ;  /* 0x00000007ff0c7819 */ /* 0x000fe2000001160c */
[----:B------:R-:W-:Y:S01]  /*11e0*/  UMOV UR7, URZ ;  /* 0x0000003f00077c82 */ /* 0x000fe20008000000 */
[----:B------:R-:W-:Y:S02]  /*11f0*/  CS2R R18, SRZ ;  /* 0x0000000000127805 */ /* 0x000fe4000001ff00 */
[----:B------:R-:W-:Y:S02]  /*1200*/  CS2R R16, SRZ ;  /* 0x0000000000107805 */ /* 0x000fe4000001ff00 */
[----:B------:R-:W-:Y:S01]  /*1210*/  CS2R R20, SRZ ;  /* 0x0000000000147805 */ /* 0x000fe2000001ff00 */
[----:B------:R-:W1:Y:S01]  /*1220*/  LDC R13, c[0x0][0x28c] ;  /* 0x0000a300ff0d7b82 */ /* 0x000e620000000800 */
[----:B----4-:R-:W4:Y:S01]  /*1230*/  SHFL.IDX PT, R12, R12, RZ, 0x1f ;  /* 0x00001fff0c0c7589 */ /* 0x010f2200000e0000 */
[----:B------:R-:W-:-:S02]  /*1240*/  CS2R R22, SRZ ;  /* 0x0000000000167805 */ /* 0x000fc4000001ff00 */
[----:B------:R-:W-:Y:S02]  /*1250*/  CS2R R88, SRZ ;  /* 0x0000000000587805 */ /* 0x000fe4000001ff00 */
[----:B------:R-:W-:Y:S02]  /*1260*/  CS2R R90, SRZ ;  /* 0x00000000005a7805 */ /* 0x000fe4000001ff00 */
[----:B------:R-:W-:Y:S02]  /*1270*/  CS2R R92, SRZ ;  /* 0x00000000005c7805 */ /* 0x000fe4000001ff00 */
[----:B------:R-:W-:Y:S02]  /*1280*/  CS2R R96, SRZ ;  /* 0x0000000000607805 */ /* 0x000fe4000001ff00 */
[----:B------:R-:W-:Y:S02]  /*1290*/  CS2R R94, SRZ ;  /* 0x00000000005e7805 */ /* 0x000fe4000001ff00 */
[----:B------:R-:W-:-:S02]  /*12a0*/  CS2R R98, SRZ ;  /* 0x0000000000627805 */ /* 0x000fc4000001ff00 */
[----:B------:R-:W-:Y:S02]  /*12b0*/  CS2R R100, SRZ ;  /* 0x0000000000647805 */ /* 0x000fe4000001ff00 */
[----:B------:R-:W-:Y:S02]  /*12c0*/  CS2R R102, SRZ ;  /* 0x0000000000667805 */ /* 0x000fe4000001ff00 */
[----:B------:R-:W-:Y:S02]  /*12d0*/  CS2R R104, SRZ ;  /* 0x0000000000687805 */ /* 0x000fe4000001ff00 */
[----:B------:R-:W-:Y:S02]  /*12e0*/  CS2R R108, SRZ ;  /* 0x00000000006c7805 */ /* 0x000fe4000001ff00 */
[----:B------:R-:W-:Y:S02]  /*12f0*/  CS2R R106, SRZ ;  /* 0x00000000006a7805 */ /* 0x000fe4000001ff00 */
[----:B------:R-:W-:-:S02]  /*1300*/  CS2R R110, SRZ ;  /* 0x00000000006e7805 */ /* 0x000fc4000001ff00 */
[----:B------:R-:W-:Y:S01]  /*1310*/  CS2R R112, SRZ ;  /* 0x0000000000707805 */ /* 0x000fe2000001ff00 */
[----:B0-----:R-:W-:Y:S01]  /*1320*/  ULEA UR11, UR12, UR11, 0x18 ;  /* 0x0000000b0c0b7291 */ /* 0x001fe2000f8ec03f */
[----:B------:R-:W-:Y:S02]  /*1330*/  CS2R R114, SRZ ;  /* 0x0000000000727805 */ /* 0x000fe4000001ff00 */
[----:B------:R-:W-:Y:S01]  /*1340*/  CS2R R116, SRZ ;  /* 0x0000000000747805 */ /* 0x000fe2000001ff00 */
[----:B------:R-:W-:Y:S01]  /*1350*/  UMOV UR12, UR5 ;  /* 0x00000005000c7c82 */ /* 0x000fe20008000000 */
[----:B------:R-:W-:Y:S02]  /*1360*/  CS2R R118, SRZ ;  /* 0x0000000000767805 */ /* 0x000fe4000001ff00 */
[----:B------:R-:W-:Y:S02]  /*1370*/  CS2R R120, SRZ ;  /* 0x0000000000787805 */ /* 0x000fe4000001ff00 */
[----:B------:R-:W-:-:S02]  /*1380*/  CS2R R122, SRZ ;  /* 0x00000000007a7805 */ /* 0x000fc4000001ff00 */
[----:B------:R-:W-:Y:S02]  /*1390*/  CS2R R124, SRZ ;  /* 0x00000000007c7805 */ /* 0x000fe4000001ff00 */
[----:B-1----:R-:W-:Y:S02]  /*13a0*/  ISETP.GE.AND P0, PT, R13, 0x1, PT ;  /* 0x000000010d00780c */ /* 0x002fe40003f06270 */
[----:B------:R-:W-:Y:S02]  /*13b0*/  CS2R R126, SRZ ;  /* 0x00000000007e7805 */ /* 0x000fe4000001ff00 */
[----:B----4-:R-:W-:Y:S02]  /*13c0*/  R2UR UR8, R12 ;  /* 0x000000000c0872ca */ /* 0x010fe400000e0000 */
[----:B------:R-:W-:Y:S02]  /*13d0*/  CS2R R128, SRZ ;  /* 0x0000000000807805 */ /* 0x000fe4000001ff00 */
[----:B------:R-:W-:-:S02]  /*13e0*/  CS2R R130, SRZ ;  /* 0x0000000000827805 */ /* 0x000fc4000001ff00 */
[----:B------:R-:W-:Y:S02]  /*13f0*/  CS2R R132, SRZ ;  /* 0x0000000000847805 */ /* 0x000fe4000001ff00 */
[----:B------:R-:W-:Y:S02]  /*1400*/  CS2R R134, SRZ ;  /* 0x0000000000867805 */ /* 0x000fe4000001ff00 */
[----:B------:R-:W-:Y:S02]  /*1410*/  CS2R R136, SRZ ;  /* 0x0000000000887805 */ /* 0x000fe4000001ff00 */
[----:B------:R-:W-:Y:S02]  /*1420*/  CS2R R138, SRZ ;  /* 0x00000000008a7805 */ /* 0x000fe4000001ff00 */
[----:B------:R-:W-:Y:S01]  /*1430*/  CS2R R140, SRZ ;  /* 0x00000000008c7805 */ /* 0x000fe2000001ff00 */
[----:B------:R-:W-:Y:S01]  /*1440*/  IMAD.MOV.U32 R143, RZ, RZ, RZ ;  /* 0x000000ffff8f7224 */ /* 0x000fe200078e00ff */
[----:B------:R-:W-:Y:S01]  /*1450*/  CS2R R56, SRZ ;  /* 0x0000000000387805 */ /* 0x000fe2000001ff00 */
[----:B------:R-:W-:Y:S01]  /*1460*/  IMAD.MOV.U32 R145, RZ, RZ, RZ ;  /* 0x000000ffff917224 */ /* 0x000fe200078e00ff */
[----:B------:R-:W-:Y:S01]  /*1470*/  CS2R R58, SRZ ;  /* 0x00000000003a7805 */ /* 0x000fe2000001ff00 */
[----:B------:R-:W-:Y:S01]  /*1480*/  IMAD.U32 R144, RZ, RZ, UR4 ;  /* 0x00000004ff907e24 */ /* 0x000fe2000f8e00ff */
[----:B------:R-:W-:Y:S01]  /*1490*/  ULEA.HI UR10, UR8, UR8, URZ, 0x1 ;  /* 0x00000008080a7291 */ /* 0x000fe2000f8f083f */
[----:B------:R-:W-:-:S02]  /*14a0*/  CS2R R60, SRZ ;  /* 0x00000000003c7805 */ /* 0x000fc4000001ff00 */
[----:B------:R-:W-:Y:S02]  /*14b0*/  CS2R R62, SRZ ;  /* 0x00000000003e7805 */ /* 0x000fe4000001ff00 */
[----:B------:R-:W-:Y:S01]  /*14c0*/  CS2R R64, SRZ ;  /* 0x0000000000407805 */ /* 0x000fe2000001ff00 */
[----:B------:R-:W-:Y:S01]  /*14d0*/  ULOP3.LUT UR10, UR10, 0x7fffe, URZ, 0xc0, !UPT ;  /* 0x0007fffe0a0a7892 */ /* 0x000fe2000f8ec03f */
[----:B------:R-:W-:Y:S02]  /*14e0*/  CS2R R66, SRZ ;  /* 0x0000000000427805 */ /* 0x000fe4000001ff00 */
[----:B------:R-:W-:Y:S02]  /*14f0*/  CS2R R68, SRZ ;  /* 0x0000000000447805 */ /* 0x000fe4000001ff00 */
[----:B------:R-:W-:Y:S01]  /*1500*/  CS2R R70, SRZ ;  /* 0x0000000000467805 */ /* 0x000fe2000001ff00 */
[----:B------:R-:W-:Y:S01]  /*1510*/  UIADD3 UR10, UR8, -UR10, URZ ;  /* 0x8000000a080a7290 */ /* 0x000fe2000fffe03f */
[----:B------:R-:W-:-:S02]  /*1520*/  CS2R R72, SRZ ;  /* 0x0000000000487805 */ /* 0x000fc4000001ff00 */
[----:B------:R-:W-:Y:S01]  /*1530*/  CS2R R74, SRZ ;  /* 0x00000000004a7805 */ /* 0x000fe2000001ff00 */
[----:B------:R-:W-:Y:S01]  /*1540*/  UMOV UR8, URZ ;  /* 0x0000003f00087c82 */ /* 0x000fe20008000000 */
[----:B------:R-:W-:Y:S01]  /*1550*/  ULEA UR10, UR10, UR11, 0xd ;  /* 0x0000000b0a0a7291 */ /* 0x000fe2000f8e683f */
[----:B------:R-:W-:Y:S02]  /*1560*/  CS2R R76, SRZ ;  /* 0x00000000004c7805 */ /* 0x000fe4000001ff00 */
[----:B------:R-:W-:Y:S02]  /*1570*/  CS2R R78, SRZ ;  /* 0x00000000004e7805 */ /* 0x000fe4000001ff00 */
[----:B------:R-:W-:Y:S01]  /*1580*/  CS2R R80, SRZ ;  /* 0x0000000000507805 */ /* 0x000fe2000001ff00 */
[----:B------:R-:W-:Y:S01]  /*1590*/  UIADD3 UR10, UR10, 0x100, URZ ;  /* 0x000001000a0a7890 */ /* 0x000fe2000fffe03f */
[----:B------:R-:W-:Y:S02]  /*15a0*/  CS2R R82, SRZ ;  /* 0x0000000000527805 */ /* 0x000fe4000001ff00 */
[----:B------:R-:W-:-:S02]  /*15b0*/  CS2R R84, SRZ ;  /* 0x0000000000547805 */ /* 0x000fc4000001ff00 */
[----:B------:R-:W-:Y:S01]  /*15c0*/  CS2R R86, SRZ ;  /* 0x0000000000567805 */ /* 0x000fe2000001ff00 */
[----:B------:R-:W-:Y:S01]  /*15d0*/  USHF.R.U32.HI UR10, URZ, 0x4, UR10 ;  /* 0x000000043f0a7899 */ /* 0x000fe2000801160a */
[----:B------:R-:W-:Y:S02]  /*15e0*/  CS2R R24, SRZ ;  /* 0x0000000000187805 */ /* 0x000fe4000001ff00 */
[----:B------:R-:W-:Y:S02]  /*15f0*/  CS2R R26, SRZ ;  /* 0x00000000001a7805 */ /* 0x000fe4000001ff00 */
[----:B------:R-:W-:Y:S01]  /*1600*/  CS2R R28, SRZ ;  /* 0x00000000001c7805 */ /* 0x000fe2000001ff00 */
[----:B------:R-:W-:Y:S01]  /*1610*/  ULOP3.LUT UR10, UR10, 0x3fff, URZ, 0xc0, !UPT ;  /* 0x00003fff0a0a7892 */ /* 0x000fe2000f8ec03f */
        /* <DEDUP_REMOVED lines=12> */
[----:B------:R-:W-:Y:S01]  /*16e0*/  CS2R R54, SRZ ;  /* 0x0000000000367805 */ /* 0x000fe2000001ff00 */
[----:B---3--:R-:W-:Y:S06]  /*16f0*/  @!P0 BRA `(.L_x_17) ;  /* 0x0000000c00348947 */ /* 0x008fec0003800000 */
[----:B------:R-:W-:-:S13]  /*1700*/  ISETP.NE.AND P1, PT, R142, 0x3, PT ;  /* 0x000000038e00780c */ /* 0x000fda0003f25270 */
[----:B------:R-:W-:Y:S05]  /*1710*/  @!P1 BRA `(.L_x_18) ;  /* 0x0000000000049947 */ /* 0x000fea0003800000 */
[----:B------:R-:W-:Y:S01]  /*1720*/  BPT.TRAP 0x1 ;  /* 0x000000040000795c */ /* 0x000fe20000300000 */
.L_x_18:
[----:B------:R-:W-:Y:S01]  /*1730*/  ULEA UR6, UR5, UR11, 0x3 ;  /* 0x0000000b05067291 */ /* 0x000fe2000f8e183f */
[----:B------:R-:W-:-:S05]  /*1740*/  IMAD.U32 R12, RZ, RZ, UR4 ;  /* 0x00000004ff0c7e24 */ /* 0x000fca000f8e00ff */
[----:B------:R-:W-:-:S04]  /*1750*/  SHF.L.U32 R12, R12, 0x1f, RZ ;  /* 0x0000001f0c0c7819 */ /* 0x000fc800000006ff */
[----:B------:R0:W1:Y:S01]  /*1760*/  SYNCS.PHASECHK.TRANS64.TRYWAIT P0, [UR6], R12 ;  /* 0x0000000cff0075a7 */ /* 0x0000620008000146 */
[----:B------:R-:W-:Y:S05]  /*1770*/  @!P1 BRA `(.L_x_19) ;  /* 0x0000000000049947 */ /* 0x000fea0003800000 */
[----:B------:R-:W-:Y:S01]  /*1780*/  BPT.TRAP 0x1 ;  /* 0x000000040000795c */ /* 0x000fe20000300000 */
.L_x_19:
[----:B-1----:R-:W-:Y:S05]  /*1790*/  @P0 BRA `(.L_x_20) ;  /* 0x0000000000080947 */ /* 0x002fea0003800000 */
[----:B------:R-:W1:Y:S02]  /*17a0*/  SYNCS.PHASECHK.TRANS64.TRYWAIT P0, [UR6], R12 ;  /* 0x0000000cff0075a7 */ /* 0x000e640008000146 */
[----:B-1----:R-:W-:Y:S05]  /*17b0*/  @!P0 BRA `(.L_x_21) ;  /* 0x00000084003c8947 */ /* 0x002fea0003800000 */
.L_x_20:
[----:B------:R-:W-:Y:S01]  /*17c0*/  UIADD3 UR6, UR11, 0x20100, URZ ;  /* 0x000201000b067890 */ /* 0x000fe2000fffe03f */
[----:B------:R-:W-:Y:S01]  /*17d0*/  WARPGROUP.ARRIVE ;  /* 0x00000000000079c5 */ /* 0x000fe20000000000 */
[----:B------:R-:W-:Y:S01]  /*17e0*/  ULOP3.LUT UR8, UR10, 0x10000, URZ, 0xfc, !UPT ;  /* 0x000100000a087892 */ /* 0x000fe2000f8efc3f */
[----:B------:R-:W-:Y:S01]  /*17f0*/  CS2R R18, SRZ ;  /* 0x0000000000127805 */ /* 0x000fe2000001ff00 */
[----:B------:R-:W-:Y:S01]  /*1800*/  USHF.R.U32.HI UR6, URZ, 0x4, UR6 ;  /* 0x000000043f067899 */ /* 0x000fe20008011606 */
[----:B------:R-:W-:Y:S01]  /*1810*/  CS2R R16, SRZ ;  /* 0x0000000000107805 */ /* 0x000fe2000001ff00 */
[----:B------:R-:W-:Y:S01]  /*1820*/  ULEA UR8, UR5, UR8, 0xc ;  /* 0x0000000805087291 */ /* 0x000fe2000f8e603f */
[----:B------:R-:W-:Y:S01]  /*1830*/  CS2R R20, SRZ ;  /* 0x0000000000147805 */ /* 0x000fe2000001ff00 */
[----:B------:R-:W-:Y:S01]  /*1840*/  ULOP3.LUT UR6, UR6, 0x3fff, URZ, 0xc0, !UPT ;  /* 0x00003fff06067892 */ /* 0x000fe2000f8ec03f */
[----:B------:R-:W-:Y:S01]  /*1850*/  CS2R R22, SRZ ;  /* 0x0000000000167805 */ /* 0x000fe2000001ff00 */
[----:B------:R-:W-:Y:S01]  /*1860*/  UMOV UR17, 0x40000040 ;  /* 0x4000004000117882 */ /* 0x000fe20000000000 */
[----:B------:R-:W-:Y:S01]  /*1870*/  UMOV UR19, 0x40000040 ;  /* 0x4000004000137882 */ /* 0x000fe20000000000 */
[----:B------:R-:W-:Y:S01]  /*1880*/  ULOP3.LUT UR6, UR6, 0x10000, URZ, 0xfc, !UPT ;  /* 0x0001000006067892 */ /* 0x000fe2000f8efc3f */
[----:B------:R-:W-:Y:S01]  /*1890*/  CS2R R88, SRZ ;  /* 0x0000000000587805 */ /* 0x000fe2000001ff00 */
[----:B------:R-:W-:Y:S01]  /*18a0*/  UMOV UR16, UR8 ;  /* 0x0000000800107c82 */ /* 0x000fe20008000000 */
[----:B------:R-:W-:Y:S01]  /*18b0*/  UIADD3 UR7, UR8, 0x806, URZ ;  /* 0x0000080608077890 */ /* 0x000fe2000fffe03f */
[----:B------:R-:W-:Y:S01]  /*18c0*/  CS2R R90, SRZ ;  /* 0x00000000005a7805 */ /* 0x000fe2000001ff00 */
[----:B------:R-:W-:Y:S01]  /*18d0*/  ULEA UR12, UR5, UR6, 0xa ;  /* 0x00000006050c7291 */ /* 0x000fe2000f8e503f */
[----:B------:R-:W-:Y:S01]  /*18e0*/  CS2R R92, SRZ ;  /* 0x00000000005c7805 */ /* 0x000fe2000001ff00 */
[----:B------:R-:W-:Y:S01]  /*18f0*/  UIADD3 UR6, UR8, 0x400, URZ ;  /* 0x0000040008067890 */ /* 0x000fe2000fffe03f */
[----:B------:R-:W-:Y:S01]  /*1900*/  CS2R R96, SRZ ;  /* 0x0000000000607805 */ /* 0x000fe2000001ff00 */
[----:B------:R-:W-:Y:S01]  /*1910*/  UIADD3 UR14, UR12, 0x206, URZ ;  /* 0x000002060c0e7890 */ /* 0x000fe2000fffe03f */
[----:B------:R-:W-:Y:S01]  /*1920*/  CS2R R94, SRZ ;  /* 0x00000000005e7805 */ /* 0x000fe2000001ff00 */
[----:B------:R-:W-:Y:S01]  /*1930*/  UMOV UR13, 0x40000040 ;  /* 0x40000040000d7882 */ /* 0x000fe20000000000 */
[----:B------:R-:W-:Y:S01]  /*1940*/  UMOV UR18, UR12 ;  /* 0x0000000c00127c82 */ /* 0x000fe20008000000 */
[----:B------:R-:W-:Y:S01]  /*1950*/  UMOV UR15, 0x40000040 ;  /* 0x40000040000f7882 */ /* 0x000fe20000000000 */
[----:B------:R-:W-:Y:S01]  /*1960*/  QGMMA.64x64x32.F32.E4M3.E4M3 R56, gdesc[UR16], RZ, !UPT ;  /* 0x00e00000103879f3 */ /* 0x000fe2000c7008ff */
[----:B------:R-:W-:Y:S01]  /*1970*/  UMOV UR16, UR6 ;  /* 0x0000000600107c82 */ /* 0x000fe20008000000 */
[----:B------:R-:W-:Y:S01]  /*1980*/  UMOV UR17, 0x40000040 ;  /* 0x4000004000117882 */ /* 0x000fe20000000000 */
[----:B------:R-:W-:Y:S01]  /*1990*/  UIADD3 UR6, UR8, 0x402, URZ ;  /* 0x0000040208067890 */ /* 0x000fe2000fffe03f */
[----:B------:R-:W-:Y:S01]  /*19a0*/  QGMMA.64x64x32.F32.E4M3.E4M3 R24, gdesc[UR16], RZ, !UPT ;  /* 0x00e00000101879f3 */ /* 0x000fe2000c7008ff */
[----:B------:R-:W-:Y:S01]  /*19b0*/  UIADD3 UR16, UR8, 0x2, URZ ;  /* 0x0000000208107890 */ /* 0x000fe2000fffe03f */
[----:B------:R-:W-:Y:S01]  /*19c0*/  CS2R R98, SRZ ;  /* 0x0000000000627805 */ /* 0x000fe2000001ff00 */
[----:B------:R-:W-:Y:S01]  /*19d0*/  UIADD3 UR18, UR12, 0x2, URZ ;  /* 0x000000020c127890 */ /* 0x000fe2000fffe03f */
[----:B------:R-:W-:Y:S01]  /*19e0*/  CS2R R100, SRZ ;  /* 0x0000000000647805 */ /* 0x000fe2000001ff00 */
[----:B------:R-:W-:Y:S01]  /*19f0*/  UMOV UR17, 0x40000040 ;  /* 0x4000004000117882 */ /* 0x000fe20000000000 */
[----:B------:R-:W-:Y:S01]  /*1a00*/  UMOV UR19, 0x40000040 ;  /* 0x4000004000137882 */ /* 0x000fe20000000000 */
        /* <DEDUP_REMOVED lines=20> */
[----:B------:R-:W-:Y:S02]  /*1b50*/  IMAD.MOV.U32 R143, RZ, RZ, RZ ;  /* 0x000000ffff8f7224 */ /* 0x000fe400078e00ff */
[----:B------:R-:W-:Y:S01]  /*1b60*/  IMAD.MOV.U32 R145, RZ, RZ, RZ ;  /* 0x000000ffff917224 */ /* 0x000fe200078e00ff */
[----:B------:R-:W-:Y:S01]  /*1b70*/  QGMMA.64x64x32.F32.E4M3.E4M3 R56, gdesc[UR16], R56 ;  /* 0x00e00000103879f3 */ /* 0x000fe20008700838 */
[----:B------:R-:W-:Y:S01]  /*1b80*/  UMOV UR16, UR6 ;  /* 0x0000000600107c82 */ /* 0x000fe20008000000 */
[----:B------:R-:W-:Y:S01]  /*1b90*/  UMOV UR17, 0x40000040 ;  /* 0x4000004000117882 */ /* 0x000fe20000000000 */
[----:B------:R-:W-:Y:S01]  /*1ba0*/  UIADD3 UR6, UR8, 0x404, URZ ;  /* 0x0000040408067890 */ /* 0x000fe2000fffe03f */
[----:B------:R-:W-:Y:S01]  /*1bb0*/  QGMMA.64x64x32.F32.E4M3.E4M3 R24, gdesc[UR16], R24 ;  /* 0x00e00000101879f3 */ /* 0x000fe20008700818 */
[----:B------:R-:W-:Y:S02]  /*1bc0*/  UIADD3 UR16, UR8, 0x4, URZ ;  /* 0x0000000408107890 */ /* 0x000fe4000fffe03f */
[----:B------:R-:W-:Y:S01]  /*1bd0*/  UIADD3 UR18, UR12, 0x4, URZ ;  /* 0x000000040c127890 */ /* 0x000fe2000fffe03f */
[----:B------:R-:W-:Y:S01]  /*1be0*/  UMOV UR17, 0x40000040 ;  /* 0x4000004000117882 */ /* 0x000fe20000000000 */
[----:B------:R-:W-:-:S07]  /*1bf0*/  UMOV UR19, 0x40000040 ;  /* 0x4000004000137882 */ /* 0x000fce0000000000 */
        /* <DEDUP_REMOVED lines=35> */
[----:B------:R-:W-:Y:S01]  /*1e30*/  UMOV UR19, 0x40000040 ;  /* 0x4000004000137882 */ /* 0x000fe20000000000 */
[----:B------:R-:W-:Y:S01]  /*1e40*/  UMOV UR12, UR7 ;  /* 0x00000007000c7c82 */ /* 0x000fe20008000000 */
[----:B------:R-:W-:Y:S01]  /*1e50*/  ULDC UR7, c[0x0][0x50c] ;  /* 0x0001430000077ab9 */ /* 0x000fe20000000800 */
[----:B------:R-:W-:-:S02]  /*1e60*/  UIADD3 UR8, UR8, 0xc06, URZ ;  /* 0x00000c0608087890 */ /* 0x000fc4000fffe03f */
[----:B------:R-:W-:-:S04]  /*1e70*/  UISETP.NE.AND UP0, UPT, UR7, 0x8, UPT ;  /* 0x000000080700788c */ /* 0x000fc8000bf05270 */
[----:B------:R-:W-:-:S06]  /*1e80*/  USEL UR7, URZ, 0x1, UP0 ;  /* 0x000000013f077887 */ /* 0x000fcc0008000000 */
[----:B------:R-:W-:Y:S01]  /*1e90*/  ISETP.NE.AND P0, PT, RZ, UR7, PT ;  /* 0x00000007ff007c0c */ /* 0x000fe2000bf05270 */
[----:B------:R-:W-:Y:S01]  /*1ea0*/  QGMMA.64x64x32.F32.E4M3.E4M3 R56, gdesc[UR16], R56 ;  /* 0x00e00000103879f3 */ /* 0x000fe20008700838 */
[----:B------:R-:W-:Y:S01]  /*1eb0*/  UMOV UR16, UR6 ;  /* 0x0000000600107c82 */ /* 0x000fe20008000000 */
[----:B------:R-:W-:Y:S01]  /*1ec0*/  UMOV UR17, 0x40000040 ;  /* 0x4000004000117882 */ /* 0x000fe20000000000 */
[----:B------:R-:W-:Y:S01]  /*1ed0*/  UMOV UR6, 0x8 ;  /* 0x0000000800067882 */ /* 0x000fe20000000000 */
[----:B------:R-:W-:Y:S04]  /*1ee0*/  QGMMA.64x64x32.F32.E4M3.E4M3 R24, gdesc[UR16], R24 ;  /* 0x00e00000101879f3 */ /* 0x000fe80008700818 */
[----:B------:R-:W-:Y:S01]  /*1ef0*/  QGMMA.64x64x32.F32.E4M3.E4M3 R56, gdesc[UR12], R56 ;  /* 0x00e000000c3879f3 */ /* 0x000fe20008700838 */
[----:B------:R-:W-:Y:S01]  /*1f00*/  UMOV UR12, UR8 ;  /* 0x00000008000c7c82 */ /* 0x000fe20008000000 */
[----:B------:R-:W-:-:S02]  /*1f10*/  UMOV UR13, 0x40000040 ;  /* 0x40000040000d7882 */ /* 0x000fc40000000000 */
[----:B------:R-:W-:Y:S01]  /*1f20*/  QGMMA.64x64x32.F32.E4M3.E4M3 R24, gdesc[UR12], R24, gsb0 ;  /* 0x00e000000c1879f3 */ /* 0x000fe20008000818 */
[----:B------:R-:W-:Y:S05]  /*1f30*/  @!P0 BRA `(.L_x_22) ;  /* 0x0000000400088947 */ /* 0x000fea0003800000 */
[----:B------:R-:W-:Y:S02]  /*1f40*/  WARPGROUP.DEPBAR.LE gsb0, 0x0 ;  /* 0x00008000000079c5 */ /* 0x000fe40000010000 */
[----:B------:R-:W-:-:S01]  /*1f50*/  FADD R145, RZ, R56 ;  /* 0x00000038ff917221 */ /* 0x000fc20000000000 */
[----:B------:R-:W-:Y:S01]  /*1f60*/  FADD R140, RZ, R57 ;  /* 0x00000039ff8c7221 */ /* 0x000fe20000000000 */
        /* <DEDUP_REMOVED lines=62> */
[----:B------:R-:W-:-:S06]  /*2350*/  UMOV UR6, URZ ;  /* 0x0000003f00067c82 */ /* 0x000fcc0008000000 */
.L_x_22:
[----:B------:R-:W-:-:S04]  /*2360*/  UIADD3 UR12, UR5, 0x1, URZ ;  /* 0x00000001050c7890 */ /* 0x000fc8000fffe03f */
[----:B------:R-:W-:-:S04]  /*2370*/  UISETP.NE.AND UP0, UPT, UR12, 0x2, UPT ;  /* 0x000000020c00788c */ /* 0x000fc8000bf05270 */
[----:B------:R-:W-:Y:S02]  /*2380*/  USEL UR8, URZ, 0x1, UP0 ;  /* 0x000000013f087887 */ /* 0x000fe40008000000 */
[----:B------:R-:W-:Y:S02]  /*2390*/  USEL UR12, UR12, URZ, UP0 ;  /* 0x0000003f0c0c7287 */ /* 0x000fe40008000000 */
[----:B------:R-:W-:-:S06]  /*23a0*/  ULOP3.LUT UR8, UR4, UR8, URZ, 0x3c, !UPT ;  /* 0x0000000804087292 */ /* 0x000fcc000f8e3c3f */
[----:B------:R-:W-:Y:S01]  /*23b0*/  IMAD.U32 R144, RZ, RZ, UR8 ;  /* 0x00000008ff907e24 */ /* 0x000fe2000f8e00ff */
[----:B------:R-:W-:-:S06]  /*23c0*/  UMOV UR8, 0x1 ;  /* 0x0000000100087882 */ /* 0x000fcc0000000000 */
.L_x_17:
[----:B------:R-:W-:-:S04]  /*23d0*/  UISETP.LT.AND UP0, UPT, UR9, 0x1, UPT ;  /* 0x000000010900788c */ /* 0x000fc8000bf01270 */
[----:B------:R-:W-:-:S04]  /*23e0*/  USEL UR13, UR9, 0x1, UP0 ;  /* 0x00000001090d7887 */ /* 0x000fc80008000000 */
[----:B------:R-:W-:-:S04]  /*23f0*/  UIADD3 UR13, UR9, -UR13, URZ ;  /* 0x8000000d090d7290 */ /* 0x000fc8000fffe03f */
[----:B------:R-:W-:-:S06]  /*2400*/  UISETP.GE.AND UP0, UPT, UR13, 0x1, UPT ;  /* 0x000000010d00788c */ /* 0x000fcc000bf06270 */
[----:B------:R-:W-:-:S13]  /*2410*/  PLOP3.LUT P0, PT, PT, PT, UP0, 0x80, 0x0 ;  /* 0x000000000000781c */ /* 0x000fda0003f0f008 */
[----:B------:R-:W-:Y:S05]  /*2420*/  @!P0 BRA `(.L_x_23) ;  /* 0x0000000c00088947 */ /* 0x000fea0003800000 */
[----:B-1----:R-:W-:Y:S02]  /*2430*/  IMAD.U32 R13, RZ, RZ, UR5 ;  /* 0x00000005ff0d7e24 */ /* 0x002fe4000f8e00ff */
[----:B0-----:R-:W-:Y:S01]  /*2440*/  IMAD.U32 R12, RZ, RZ, UR13 ;  /* 0x0000000dff0c7e24 */ /* 0x001fe2000f8e00ff */
[----:B------:R-:W-:-:S06]  /*2450*/  ULDC UR13, c[0x0][0x50c] ;  /* 0x00014300000d7ab9 */ /* 0x000fcc0000000800 */
.L_x_31:
[----:B------:R-:W-:-:S13]  /*2460*/  ISETP.NE.AND P1, PT, R142, 0x3, PT ;  /* 0x000000038e00780c */ /* 0x000fda0003f25270 */
[----:B------:R-:W-:Y:S05]  /*2470*/  @!P1 BRA `(.L_x_24) ;  /* 0x0000000000049947 */ /* 0x000fea0003800000 */
[----:B------:R-:W-:Y:S01]  /*2480*/  BPT.TRAP 0x1 ;  /* 0x000000040000795c */ /* 0x000fe20000300000 */
.L_x_24:
[----:B------:R-:W0:Y:S01]  /*2490*/  S2UR UR14, SR_CgaCtaId ;  /* 0x00000000000e79c3 */ /* 0x000e220000008800 */
[----:B------:R-:W-:Y:S01]  /*24a0*/  UMOV UR11, 0x400 ;  /* 0x00000400000b7882 */ /* 0x000fe20000000000 */
[----:B------:R-:W-:Y:S01]  /*24b0*/  SHF.L.U32 R14, R144, 0x1f, RZ ;  /* 0x0000001f900e7819 */ /* 0x000fe200000006ff */
[----:B0-----:R-:W-:-:S04]  /*24c0*/  ULEA UR11, UR14, UR11, 0x18 ;  /* 0x0000000b0e0b7291 */ /* 0x001fc8000f8ec03f */
[----:B------:R-:W-:-:S09]  /*24d0*/  ULEA UR14, UR12, UR11, 0x3 ;  /* 0x0000000b0c0e7291 */ /* 0x000fd2000f8e183f */
[----:B------:R0:W1:Y:S01]  /*24e0*/  SYNCS.PHASECHK.TRANS64.TRYWAIT P0, [UR14], R14 ;  /* 0x0000000eff0075a7 */ /* 0x000062000800014e */
[----:B------:R-:W-:Y:S05]  /*24f0*/  @!P1 BRA `(.L_x_25) ;  /* 0x0000000000049947 */ /* 0x000fea0003800000 */
[----:B------:R-:W-:Y:S01]  /*2500*/  BPT.TRAP 0x1 ;  /* 0x000000040000795c */ /* 0x000fe20000300000 */
.L_x_25:
[----:B-1----:R-:W-:Y:S05]  /*2510*/  @P0 BRA `(.L_x_26) ;  /* 0x0000000000080947 */ /* 0x002fea0003800000 */
[----:B------:R-:W1:Y:S02]  /*2520*/  SYNCS.PHASECHK.TRANS64.TRYWAIT P0, [UR14], R14 ;  /* 0x0000000eff0075a7 */ /* 0x000e64000800014e */
[----:B-1----:R-:W-:Y:S05]  /*2530*/  @!P0 BRA `(.L_x_27) ;  /* 0x0000007400f48947 */ /* 0x002fea0003800000 */
.L_x_26:
[----:B------:R-:W-:Y:S01]  /*2540*/  UIADD3 UR14, UR11, 0x20100, URZ ;  /* 0x000201000b0e7890 */ /* 0x000fe2000fffe03f */
[----:B------:R-:W-:Y:S01]  /*2550*/  WARPGROUP.ARRIVE ;  /* 0x00000000000079c5 */ /* 0x000fe20000000000 */
[----:B------:R-:W-:Y:S02]  /*2560*/  UISETP.NE.AND UP0, UPT, UR7, URZ, UPT ;  /* 0x0000003f0700728c */ /* 0x000fe4000bf05270 */
[----:B------:R-:W-:Y:S02]  /*2570*/  USHF.R.U32.HI UR14, URZ, 0x4, UR14 ;  /* 0x000000043f0e7899 */ /* 0x000fe4000801160e */
[----:B------:R-:W-:Y:S02]  /*2580*/  USEL UR8, UR8, URZ, !UP0 ;  /* 0x0000003f08087287 */ /* 0x000fe4000c000000 */
[----:B------:R-:W-:Y:S02]  /*2590*/  ULOP3.LUT UR7, UR14, 0x3fff, URZ, 0xc0, !UPT ;  /* 0x00003fff0e077892 */ /* 0x000fe4000f8ec03f */
[----:B------:R-:W-:-:S02]  /*25a0*/  ULOP3.LUT UR14, UR10, 0x10000, URZ, 0xfc, !UPT ;  /* 0x000100000a0e7892 */ /* 0x000fc4000f8efc3f */
[----:B------:R-:W-:Y:S02]  /*25b0*/  ULOP3.LUT UR7, UR7, 0x10000, URZ, 0xfc, !UPT ;  /* 0x0001000007077892 */ /* 0x000fe4000f8efc3f */
[----:B------:R-:W-:Y:S02]  /*25c0*/  UISETP.NE.U32.AND UP0, UPT, UR8, URZ, UPT ;  /* 0x0000003f0800728c */ /* 0x000fe4000bf05070 */
[----:B------:R-:W-:Y:S02]  /*25d0*/  ULEA UR14, UR12, UR14, 0xc ;  /* 0x0000000e0c0e7291 */ /* 0x000fe4000f8e603f */
[----:B------:R-:W-:Y:S02]  /*25e0*/  ULEA UR8, UR12, UR7, 0xa ;  /* 0x000000070c087291 */ /* 0x000fe4000f8e503f */
[----:B------:R-:W-:Y:S01]  /*25f0*/  UIADD3 UR7, UR14, 0x400, URZ ;  /* 0x000004000e077890 */ /* 0x000fe2000fffe03f */
[----:B------:R-:W-:Y:S02]  /*2600*/  UMOV UR17, 0x40000040 ;  /* 0x4000004000117882 */ /* 0x000fe40000000000 */
[----:B------:R-:W-:Y:S01]  /*2610*/  UMOV UR16, UR14 ;  /* 0x0000000e00107c82 */ /* 0x000fe20008000000 */
[----:B------:R-:W-:Y:S01]  /*2620*/  UMOV UR19, 0x40000040 ;  /* 0x4000004000137882 */ /* 0x000fe20000000000 */
[----:B------:R-:W-:Y:S01]  /*2630*/  UMOV UR18, UR8 ;  /* 0x0000000800127c82 */ /* 0x000fe20008000000 */
[----:B------:R-:W-:Y:S01]  /*2640*/  UIADD3 UR6, UR6, 0x8, URZ ;  /* 0x0000000806067890 */ /* 0x000fe2000fffe03f */
[----:B------:R-:W-:Y:S01]  /*2650*/  QGMMA.64x64x32.F32.E4M3.E4M3 R56, gdesc[UR16], R56, UP0 ;  /* 0x00e00000103879f3 */ /* 0x000fe2000bf00838 */
[----:B------:R-:W-:Y:S01]  /*2660*/  UMOV UR16, UR7 ;  /* 0x0000000700107c82 */ /* 0x000fe20008000000 */
[----:B------:R-:W-:Y:S01]  /*2670*/  UMOV UR17, 0x40000040 ;  /* 0x4000004000117882 */ /* 0x000fe20000000000 */
[----:B------:R-:W-:Y:S01]  /*2680*/  UIADD3 UR7, UR14, 0x402, URZ ;  /* 0x000004020e077890 */ /* 0x000fe2000fffe03f */
[----:B------:R-:W-:Y:S01]  /*2690*/  QGMMA.64x64x32.F32.E4M3.E4M3 R24, gdesc[UR16], R24, UP0 ;  /* 0x00e00000101879f3 */ /* 0x000fe2000bf00818 */
[----:B------:R-:W-:-:S02]  /*26a0*/  UIADD3 UR16, UR14, 0x2, URZ ;  /* 0x000000020e107890 */ /* 0x000fc4000fffe03f */
[----:B------:R-:W-:Y:S01]  /*26b0*/  UIADD3 UR18, UR8, 0x2, URZ ;  /* 0x0000000208127890 */ /* 0x000fe2000fffe03f */
[----:B------:R-:W-:Y:S01]  /*26c0*/  UMOV UR17, 0x40000040 ;  /* 0x4000004000117882 */ /* 0x000fe20000000000 */
[----:B------:R-:W-:Y:S01]  /*26d0*/  UMOV UR19, 0x40000040 ;  /* 0x4000004000137882 */ /* 0x000fe20000000000 */
[----:B------:R-:W-:-:S06]  /*26e0*/  UISETP.NE.AND UP0, UPT, UR6, UR13, UPT ;  /* 0x0000000d0600728c */ /* 0x000fcc000bf05270 */
        /* <DEDUP_REMOVED lines=48> */
[----:B------:R-:W-:Y:S01]  /*29f0*/  USEL UR7, URZ, 0x1, UP0 ;  /* 0x000000013f077887 */ /* 0x000fe20008000000 */
[----:B------:R-:W-:Y:S01]  /*2a00*/  QGMMA.64x64x32.F32.E4M3.E4M3 R24, gdesc[UR16], R24 ;  /* 0x00e00000101879f3 */ /* 0x000fe20008700818 */
[----:B------:R-:W-:Y:S02]  /*2a10*/  UIADD3 UR16, UR14, 0x806, URZ ;  /* 0x000008060e107890 */ /* 0x000fe4000fffe03f */
[----:B------:R-:W-:Y:S02]  /*2a20*/  UIADD3 UR18, UR8, 0x206, URZ ;  /* 0x0000020608127890 */ /* 0x000fe4000fffe03f */
[----:B------:R-:W-:Y:S01]  /*2a30*/  UIADD3 UR14, UR14, 0xc06, URZ ;  /* 0x00000c060e0e7890 */ /* 0x000fe2000fffe03f */
[----:B------:R-:W-:Y:S01]  /*2a40*/  ISETP.NE.AND P0, PT, RZ, UR7, PT ;  /* 0x00000007ff007c0c */ /* 0x000fe2000bf05270 */
[----:B------:R-:W-:Y:S01]  /*2a50*/  UMOV UR17, 0x40000040 ;  /* 0x4000004000117882 */ /* 0x000fe20000000000 */
[----:B------:R-:W-:-:S04]  /*2a60*/  UMOV UR19, 0x40000040 ;  /* 0x4000004000137882 */ /* 0x000fc80000000000 */
[----:B------:R-:W-:Y:S01]  /*2a70*/  QGMMA.64x64x32.F32.E4M3.E4M3 R56, gdesc[UR16], R56 ;  /* 0x00e00000103879f3 */ /* 0x000fe20008700838 */
[----:B------:R-:W-:Y:S01]  /*2a80*/  UMOV UR16, UR14 ;  /* 0x0000000e00107c82 */ /* 0x000fe20008000000 */
[----:B------:R-:W-:Y:S02]  /*2a90*/  UMOV UR17, 0x40000040 ;  /* 0x4000004000117882 */ /* 0x000fe40000000000 */
[----:B------:R-:W-:Y:S03]  /*2aa0*/  QGMMA.64x64x32.F32.E4M3.E4M3 R24, gdesc[UR16], R24, gsb0 ;  /* 0x00e00000101879f3 */ /* 0x000fe60008000818 */
[----:B------:R-:W-:Y:S02]  /*2ab0*/  WARPGROUP.DEPBAR.LE gsb0, 0x1 ;  /* 0x00008000000079c5 */ /* 0x000fe40000010100 */
[----:B------:R-:W-:Y:S05]  /*2ac0*/  @!P0 BRA `(.L_x_28) ;  /* 0x0000000400088947 */ /* 0x000fea0003800000 */
[----:B------:R-:W-:Y:S02]  /*2ad0*/  WARPGROUP.DEPBAR.LE gsb0, 0x0 ;  /* 0x00008000000079c5 */ /* 0x000fe40000010000 */
[----:B------:R-:W-:-:S01]  /*2ae0*/  FADD R145, R56, R145 ;  /* 0x0000009138917221 */ /* 0x000fc20000000000 */
[----:B------:R-:W-:Y:S01]  /*2af0*/  FADD R140, R57, R140 ;  /* 0x0000008c398c7221 */ /* 0x000fe20000000000 */
        /* <DEDUP_REMOVED lines=62> */
[----:B------:R-:W-:-:S06]  /*2ee0*/  UMOV UR6, URZ ;  /* 0x0000003f00067c82 */ /* 0x000fcc0008000000 */
.L_x_28:
[----:B------:R-:W-:Y:S05]  /*2ef0*/  @!P1 BRA `(.L_x_29) ;  /* 0x0000000000049947 */ /* 0x000fea0003800000 */
[----:B------:R-:W-:Y:S01]  /*2f00*/  BPT.TRAP 0x1 ;  /* 0x000000040000795c */ /* 0x000fe20000300000 */
.L_x_29:
[----:B------:R-:W-:-:S13]  /*2f10*/  ISETP.NE.AND P0, PT, R6, RZ, PT ;  /* 0x000000ff0600720c */ /* 0x000fda0003f05270 */
[----:B01----:R-:W-:-:S05]  /*2f20*/  @P0 LEA R14, R13, UR11, 0x3 ;  /* 0x0000000b0d0e0c11 */ /* 0x003fca000f8e18ff */
[----:B------:R-:W-:-:S05]  /*2f30*/  @P0 VIADD R14, R14, 0x10 ;  /* 0x000000100e0e0836 */ /* 0x000fca0000000000 */
[----:B------:R-:W-:-:S04]  /*2f40*/  @P0 PRMT R14, R5, 0x654, R14 ;  /* 0x00000654050e0816 */ /* 0x000fc8000000000e */
[----:B------:R0:W-:Y:S01]  /*2f50*/  @P0 SYNCS.ARRIVE.TRANS64.RED.A1T0 RZ, [R14+URZ], RZ ;  /* 0x000000ff0eff09a7 */ /* 0x0001e2000810043f */
[----:B------:R-:W-:-:S13]  /*2f60*/  ISETP.GT.U32.AND P0, PT, R4, 0x1, PT ;  /* 0x000000010400780c */ /* 0x000fda0003f04070 */
[----:B0-----:R-:W-:Y:S05]  /*2f70*/  @P0 BRA `(.L_x_30) ;  /* 0x0000000000040947 */ /* 0x001fea0003800000 */
[----:B------:R-:W-:Y:S01]  /*2f80*/  BPT.TRAP 0x1 ;  /* 0x000000040000795c */ /* 0x000fe20000300000 */
.L_x_30:
[----:B------:R-:W-:Y:S01]  /*2f90*/  UIADD3 UR12, UR12, 0x1, URZ ;  /* 0x000000010c0c7890 */ /* 0x000fe2000fffe03f */
[C---:B------:R-:W-:Y:S01]  /*2fa0*/  ISETP.GT.AND P1, PT, R12.reuse, 0x1, PT ;  /* 0x000000010c00780c */ /* 0x040fe20003f24270 */
[----:B------:R-:W-:Y:S02]  /*2fb0*/  VIADD R13, R13, 0x1 ;  /* 0x000000010d0d7836 */ /* 0x000fe40000000000 */
[----:B------:R-:W-:Y:S01]  /*2fc0*/  UISETP.NE.AND UP0, UPT, UR12, 0x2, UPT ;  /* 0x000000020c00788c */ /* 0x000fe2000bf05270 */
[----:B------:R-:W-:Y:S02]  /*2fd0*/  VIADD R12, R12, 0xffffffff ;  /* 0xffffffff0c0c7836 */ /* 0x000fe40000000000 */
[C---:B------:R-:W-:Y:S01]  /*2fe0*/  ISETP.NE.AND P0, PT, R13.reuse, 0x2, PT ;  /* 0x000000020d00780c */ /* 0x040fe20003f05270 */
[----:B------:R-:W-:Y:S02]  /*2ff0*/  USEL UR8, URZ, 0x1, UP0 ;  /* 0x000000013f087887 */ /* 0x000fe40008000000 */
[----:B------:R-:W-:Y:S01]  /*3000*/  USEL UR12, UR12, URZ, UP0 ;  /* 0x0000003f0c0c7287 */ /* 0x000fe20008000000 */
[----:B------:R-:W-:-:S03]  /*3010*/  SEL R13, R13, RZ, P0 ;  /* 0x000000ff0d0d7207 */ /* 0x000fc60000000000 */
[----:B------:R-:W-:Y:S01]  /*3020*/  LOP3.LUT R144, R144, UR8, RZ, 0x3c, !PT ;  /* 0x0000000890907c12 */ /* 0x000fe2000f8e3cff */
[----:B------:R-:W-:Y:S01]  /*3030*/  UMOV UR8, 0x1 ;  /* 0x0000000100087882 */ /* 0x000fe20000000000 */
[----:B------:R-:W-:Y:S06]  /*3040*/  @P1 BRA `(.L_x_31) ;  /* 0xfffffff400041947 */ /* 0x000fec000383ffff */
.L_x_23:
[----:B------:R-:W-:Y:S01]  /*3050*/  UISETP.NE.AND UP0, UPT, UR6, URZ, UPT ;  /* 0x0000003f0600728c */ /* 0x000fe2000bf05270 */
[----:B01----:R-:W0:Y:S03]  /*3060*/  LDC R12, c[0x0][0x28c] ;  /* 0x0000a300ff0c7b82 */ /* 0x003e260000000800 */
[----:B------:R-:W-:-:S06]  /*3070*/  USEL UR6, URZ, 0x1, !UP0 ;  /* 0x000000013f067887 */ /* 0x000fcc000c000000 */
[----:B------:R-:W-:Y:S02]  /*3080*/  ISETP.NE.AND P0, PT, RZ, UR6, PT ;  /* 0x00000006ff007c0c */ /* 0x000fe4000bf05270 */
[----:B0-----:R-:W-:-:S11]  /*3090*/  ISETP.GE.AND P1, PT, R12, 0x1, PT ;  /* 0x000000010c00780c */ /* 0x001fd60003f26270 */
[----:B------:R-:W-:Y:S05]  /*30a0*/  @!P0 BRA `(.L_x_32) ;  /* 0x0000000400048947 */ /* 0x000fea0003800000 */
[----:B------:R-:W-:Y:S02]  /*30b0*/  WARPGROUP.DEPBAR.LE gsb0, 0x0 ;  /* 0x00008000000079c5 */ /* 0x000fe40000010000 */
[----:B------:R-:W-:Y:S01]  /*30c0*/  FADD R145, R56, R145 ;  /* 0x0000009138917221 */ /* 0x000fe20000000000 */
        /* <DEDUP_REMOVED lines=62> */
[----:B------:R-:W-:-:S07]  /*34b0*/  FADD R18, R18, R55 ;  /* 0x0000003712127221 */ /* 0x000fce0000000000 */
.L_x_32:
[----:B------:R-:W-:Y:S02]  /*34c0*/  WARPGROUP.DEPBAR.LE gsb0, 0x0 ;  /* 0x00008000000079c5 */ /* 0x000fe40000010000 */
[----:B------:R-:W-:Y:S05]  /*34d0*/  @!P1 BRA `(.L_x_33) ;  /* 0x0000000000489947 */ /* 0x000fea0003800000 */
[----:B------:R-:W-:-:S13]  /*34e0*/  ISETP.NE.AND P0, PT, R142, 0x3, PT ;  /* 0x000000038e00780c */ /* 0x000fda0003f05270 */
[----:B------:R-:W-:Y:S05]  /*34f0*/  @!P0 BRA `(.L_x_34) ;  /* 0x0000000000048947 */ /* 0x000fea0003800000 */
[----:B------:R-:W-:Y:S01]  /*3500*/  BPT.TRAP 0x1 ;  /* 0x000000040000795c */ /* 0x000fe20000300000 */
.L_x_34:
[----:B------:R-:W-:Y:S01]  /*3510*/  ISETP.NE.AND P0, PT, R6, RZ, PT ;  /* 0x000000ff0600720c */ /* 0x000fe20003f05270 */
[----:B------:R-:W-:Y:S01]  /*3520*/  UISETP.LT.AND UP1, UPT, UR9, 0x1, UPT ;  /* 0x000000010900788c */ /* 0x000fe2000bf21270 */
[----:B------:R-:W-:-:S11]  /*3530*/  IMAD.U32 R13, RZ, RZ, UR11 ;  /* 0x0000000bff0d7e24 */ /* 0x000fd6000f8e00ff */
[----:B------:R-:W-:-:S05]  /*3540*/  VOTEU.ANY UP0, P0 ;  /* 0x00000000003f7886 */ /* 0x000fca0000000100 */
[----:B------:R-:W-:-:S04]  /*3550*/  @UP0 USEL UR6, UR9, 0x1, UP1 ;  /* 0x0000000109060887 */ /* 0x000fc80008800000 */
[----:B------:R-:W-:-:S06]  /*3560*/  @UP0 UIADD3 UR6, UR5, UR9, -UR6 ;  /* 0x0000000905060290 */ /* 0x000fcc000fffe806 */
[----:B------:R-:W-:-:S04]  /*3570*/  IMAD.U32 R12, RZ, RZ, UR6 ;  /* 0x00000006ff0c7e24 */ /* 0x000fc8000f8e00ff */
[----:B------:R-:W-:-:S05]  /*3580*/  @P0 IMAD.SHL.U32 R12, R12, 0x8, RZ ;  /* 0x000000080c0c0824 */ /* 0x000fca00078e00ff */
[----:B------:R-:W-:-:S04]  /*3590*/  @P0 LOP3.LUT R12, R12, 0x8, RZ, 0xc0, !PT ;  /* 0x000000080c0c0812 */ /* 0x000fc800078ec0ff */
[----:B------:R-:W-:-:S04]  /*35a0*/  @P0 IADD3 R12, R13, 0x10, R12 ;  /* 0x000000100d0c0810 */ /* 0x000fc80007ffe00c */
[----:B------:R-:W-:-:S04]  /*35b0*/  @P0 PRMT R12, R5, 0x654, R12 ;  /* 0x00000654050c0816 */ /* 0x000fc8000000000c */
[----:B------:R0:W-:Y:S01]  /*35c0*/  @P0 SYNCS.ARRIVE.TRANS64.RED.A1T0 RZ, [R12+URZ], RZ ;  /* 0x000000ff0cff09a7 */ /* 0x0001e2000810043f */
[----:B------:R-:W-:-:S13]  /*35d0*/  ISETP.GT.U32.AND P0, PT, R4, 0x1, PT ;  /* 0x000000010400780c */ /* 0x000fda0003f04070 */
[----:B0-----:R-:W-:Y:S05]  /*35e0*/  @P0 BRA `(.L_x_33) ;  /* 0x0000000000040947 */ /* 0x001fea0003800000 */
[----:B------:R-:W-:Y:S01]  /*35f0*/  BPT.TRAP 0x1 ;  /* 0x000000040000795c */ /* 0x000fe20000300000 */
.L_x_33:
[----:B------:R-:W0:Y:S01]  /*3600*/  LDC R24, c[0x0][0x288] ;  /* 0x0000a200ff187b82 */ /* 0x000e220000000800 */
[----:B------:R-:W-:Y:S01]  /*3610*/  IMAD.SHL.U32 R35, R10, 0x40, RZ ;  /* 0x000000400a237824 */ /* 0x000fe200078e00ff */
[--C-:B------:R-:W-:Y:S01]  /*3620*/  SHF.R.U32.HI R12, RZ, 0x2, R0.reuse ;  /* 0x00000002ff0c7819 */ /* 0x100fe20000011600 */
[----:B------:R-:W-:Y:S01]  /*3630*/  IMAD.SHL.U32 R36, R11, 0x100, RZ ;  /* 0x000001000b247824 */ /* 0x000fe200078e00ff */
[C---:B------:R-:W-:Y:S01]  /*3640*/  LOP3.LUT R14, R0.reuse, 0x60, RZ, 0xc0, !PT ;  /* 0x00000060000e7812 */ /* 0x040fe200078ec0ff */
[----:B------:R-:W-:Y:S01]  /*3650*/  ULDC UR6, c[0x0][0x284] ;  /* 0x0000a10000067ab9 */ /* 0x000fe20000000800 */
[----:B------:R-:W-:Y:S01]  /*3660*/  SHF.R.U32.HI R15, RZ, 0x7, R0 ;  /* 0x00000007ff0f7819 */ /* 0x000fe20000011600 */
[----:B------:R-:W-:Y:S01]  /*3670*/  IMAD.SHL.U32 R28, R0, 0x2, RZ ;  /* 0x00000002001c7824 */ /* 0x000fe200078e00ff */
[----:B------:R-:W-:Y:S01]  /*3680*/  LOP3.LUT R13, R12, 0x7, RZ, 0xc0, !PT ;  /* 0x000000070c0d7812 */ /* 0x000fe200078ec0ff */
[----:B------:R-:W-:Y:S01]  /*3690*/  IMAD.MOV.U32 R34, RZ, RZ, -0x1 ;  /* 0xffffffffff227424 */ /* 0x000fe200078e00ff */
[----:B------:R-:W-:-:S02]  /*36a0*/  SHF.R.U32.HI R14, RZ, 0x1, R14 ;  /* 0x00000001ff0e7819 */ /* 0x000fc4000001160e */
[----:B------:R-:W-:Y:S02]  /*36b0*/  LOP3.LUT R12, R15, 0x1, RZ, 0xc0, !PT ;  /* 0x000000010f0c7812 */ /* 0x000fe400078ec0ff */
[----:B------:R-:W-:Y:S02]  /*36c0*/  IADD3 R25, RZ, -R14, -R13 ;  /* 0x8000000eff197210 */ /* 0x000fe40007ffe80d */
[----:B------:R-:W-:Y:S01]  /*36d0*/  LOP3.LUT R15, R0, 0x3, RZ, 0xc0, !PT ;  /* 0x00000003000f7812 */ /* 0x000fe200078ec0ff */
[C---:B------:R-:W-:Y:S01]  /*36e0*/  IMAD.SHL.U32 R26, R12.reuse, 0x40, RZ ;  /* 0x000000400c1a7824 */ /* 0x040fe200078e00ff */
[----:B------:R-:W-:Y:S01]  /*36f0*/  LOP3.LUT R28, R35, 0x6, R28, 0xf8, !PT ;  /* 0x00000006231c7812 */ /* 0x000fe200078ef81c */
[----:B------:R-:W-:-:S03]  /*3700*/  IMAD R25, R12, -0x40, R25 ;  /* 0xffffffc00c197824 */ /* 0x000fc600078e0219 */
[----:B------:R-:W-:Y:S01]  /*3710*/  LOP3.LUT R37, R26, 0x40, R13, 0xe2, !PT ;  /* 0x000000401a257812 */ /* 0x000fe200078ee20d */
[----:B------:R-:W-:Y:S01]  /*3720*/  IMAD.WIDE R26, R11, 0x100, RZ ;  /* 0x000001000b1a7825 */ /* 0x000fe200078e02ff */
[----:B0-----:R-:W-:-:S03]  /*3730*/  ISETP.GE.AND P0, PT, R35, R24, PT ;  /* 0x000000182300720c */ /* 0x001fc60003f06270 */
[----:B------:R-:W-:Y:S01]  /*3740*/  IMAD R10, R15, -0x2, R24 ;  /* 0xfffffffe0f0a7824 */ /* 0x000fe200078e0218 */
[C---:B------:R-:W-:Y:S02]  /*3750*/  ISETP.GE.OR P0, PT, R36.reuse, UR6, P0 ;  /* 0x0000000624007c0c */ /* 0x040fe40008706670 */
[----:B------:R-:W-:Y:S01]  /*3760*/  IADD3 R36, -R36, UR6, R25 ;  /* 0x0000000624247c10 */ /* 0x000fe2000fffe119 */
[----:B------:R-:W-:Y:S01]  /*3770*/  IMAD.IADD R35, R10, 0x1, -R35 ;  /* 0x000000010a237824 */ /* 0x000fe200078e0a23 */
[----:B------:R-:W-:-:S09]  /*3780*/  LOP3.LUT R37, R26, R37, R14, 0xfe, !PT ;  /* 0x000000251a257212 */ /* 0x000fd200078efe0e */
[----:B------:R-:W-:Y:S05]  /*3790*/  @P0 BRA `(.L_x_35) ;  /* 0x0000004800200947 */ /* 0x000fea0003800000 */
[----:B------:R-:W0:Y:S01]  /*37a0*/  LDC.64 R32, c[0x0][0x5c8] ;  /* 0x00017200ff207b82 */ /* 0x000e220000000a00 */
[----:B------:R-:W-:Y:S01]  /*37b0*/  SHF.R.S32.HI R38, RZ, 0x1f, R7 ;  /* 0x0000001fff267819 */ /* 0x000fe20000011407 */
[----:B------:R-:W-:Y:S01]  /*37c0*/  ULDC.64 UR6, c[0x0][0x5d0] ;  /* 0x0001740000067ab9 */ /* 0x000fe20000000a00 */
[----:B------:R-:W-:Y:S01]  /*37d0*/  SHF.R.S32.HI R29, RZ, 0x1f, R28 ;  /* 0x0000001fff1d7819 */ /* 0x000fe2000001141c */
[----:B------:R-:W-:Y:S02]  /*37e0*/  BSSY B0, `(.L_x_35) ;  /* 0x0000483000007945 */ /* 0x000fe40003800000 */
[----:B------:R-:W-:-:S04]  /*37f0*/  IMAD R10, R38, UR6, RZ ;  /* 0x00000006260a7c24 */ /* 0x000fc8000f8e02ff */
[C---:B------:R-:W-:Y:S02]  /*3800*/  IMAD R13, R7.reuse, UR7, R10 ;  /* 0x00000007070d7c24 */ /* 0x040fe4000f8e020a */
[----:B------:R-:W-:Y:S01]  /*3810*/  IMAD.WIDE.U32 R10, R7, UR6, R28 ;  /* 0x00000006070a7c25 */ /* 0x000fe2000f8e001c */
[----:B------:R-:W-:-:S03]  /*3820*/  ULDC.64 UR6, c[0x0][0x5c0] ;  /* 0x0001700000067ab9 */ /* 0x000fc60000000a00 */
[----:B------:R-:W-:Y:S02]  /*3830*/  IMAD.IADD R11, R11, 0x1, R13 ;  /* 0x000000010b0b7824 */ /* 0x000fe400078e020d */
[----:B0-----:R-:W-:Y:S01]  /*3840*/  IMAD R12, R27, R32, RZ ;  /* 0x000000201b0c7224 */ /* 0x001fe200078e02ff */
[----:B------:R-:W-:-:S03]  /*3850*/  SHF.L.U64.HI R30, R32, 0x7, R33 ;  /* 0x00000007201e7819 */ /* 0x000fc60000010221 */
[C---:B------:R-:W-:Y:S02]  /*3860*/  IMAD R15, R37.reuse, R33, R12 ;  /* 0x00000021250f7224 */ /* 0x040fe400078e020c */
[----:B------:R-:W-:-:S04]  /*3870*/  IMAD.WIDE.U32 R12, R37, R32, R10 ;  /* 0x00000020250c7225 */ /* 0x000fc800078e000a */
[----:B------:R-:W-:Y:S01]  /*3880*/  IMAD.IADD R13, R13, 0x1, R15 ;  /* 0x000000010d0d7824 */ /* 0x000fe200078e020f */
[----:B------:R-:W-:Y:S01]  /*3890*/  IADD3 R24, P2, R12, UR6, RZ ;  /* 0x000000060c187c10 */ /* 0x000fe2000ff5e0ff */
[C---:B------:R-:W-:Y:S01]  /*38a0*/  IMAD.SHL.U32 R11, R32.reuse, 0x80, RZ ;  /* 0x00000080200b7824 */ /* 0x040fe200078e00ff */
[C---:B------:R-:W-:Y:S02]  /*38b0*/  LEA R10, P4, R32.reuse, R12, 0x3 ;  /* 0x0000000c200a7211 */ /* 0x040fe400078818ff */
[----:B------:R-:W-:Y:S02]  /*38c0*/  IADD3.X R25, R13, UR7, RZ, P2, !PT ;  /* 0x000000070d197c10 */ /* 0x000fe400097fe4ff */
[----:B---3-5:R-:W-:Y:S02]  /*38d0*/  FSETP.NEU.AND P2, PT, R9, RZ, PT ;  /* 0x000000ff0900720b */ /* 0x028fe40003f4d000 */
[----:B------:R-:W-:Y:S02]  /*38e0*/  LEA.HI.X R31, R32, R13, R33, 0x3, P4 ;  /* 0x0000000d201f7211 */ /* 0x000fe400020f1c21 */
[----:B------:R-:W-:-:S02]  /*38f0*/  IADD3 R14, P4, R10, UR6, RZ ;  /* 0x000000060a0e7c10 */ /* 0x000fc4000ff9e0ff */
[--C-:B------:R-:W-:Y:S02]  /*3900*/  IADD3 R12, P1, P0, R12, UR6, R11.reuse ;  /* 0x000000060c0c7c10 */ /* 0x100fe4000f83e00b */
[----:B------:R-:W-:Y:S02]  /*3910*/  IADD3 R10, P5, P6, R10, UR6, R11 ;  /* 0x000000060a0a7c10 */ /* 0x000fe4000febe00b */
[--C-:B------:R-:W-:Y:S02]  /*3920*/  IADD3.X R13, R13, UR7, R30.reuse, P1, P0 ;  /* 0x000000070d0d7c10 */ /* 0x100fe40008fe041e */
[C---:B------:R-:W-:Y:S02]  /*3930*/  IADD3.X R15, R31.reuse, UR7, RZ, P4, !PT ;  /* 0x000000071f0f7c10 */ /* 0x040fe4000a7fe4ff */
[----:B------:R-:W-:Y:S01]  /*3940*/  IADD3.X R11, R31, UR7, R30, P5, P6 ;  /* 0x000000071f0b7c10 */ /* 0x000fe2000afec41e */
[----:B------:R-:W-:Y:S06]  /*3950*/  @!P2 BRA `(.L_x_36) ;  /* 0x00000034009ca947 */ /* 0x000fec0003800000 */
[----:B------:R-:W-:Y:S01]  /*3960*/  ULDC.64 UR6, c[0x0][0x5b8] ;  /* 0x00016e0000067ab9 */ /* 0x000fe20000000a00 */
[----:B------:R-:W-:Y:S01]  /*3970*/  ISETP.GE.AND P0, PT, R36, 0x1, PT ;  /* 0x000000012400780c */ /* 0x000fe20003f06270 */
[----:B------:R-:W-:Y:S01]  /*3980*/  IMAD R30, R38, UR6, RZ ;  /* 0x00000006261e7c24 */ /* 0x000fe2000f8e02ff */
[----:B------:R-:W-:Y:S01]  /*3990*/  ULDC.64 UR10, c[0x0][0x5a8] ;  /* 0x00016a00000a7ab9 */ /* 0x000fe20000000a00 */
[----:B------:R-:W-:Y:S01]  /*39a0*/  IMAD.WIDE.U32 R28, R7, UR6, R28 ;  /* 0x00000006071c7c25 */ /* 0x000fe2000f8e001c */
[----:B------:R-:W-:Y:S01]  /*39b0*/  ISETP.LT.OR P4, PT, R35, 0x1, !P0 ;  /* 0x000000012300780c */ /* 0x000fe20004781670 */
[----:B------:R-:W-:Y:S02]  /*39c0*/  BSSY B1, `(.L_x_37) ;  /* 0x000000c000017945 */ /* 0x000fe40003800000 */
[----:B------:R-:W-:Y:S01]  /*39d0*/  IMAD R7, R7, UR7, R30 ;  /* 0x0000000707077c24 */ /* 0x000fe2000f8e021e */
[----:B------:R-:W-:Y:S02]  /*39e0*/  ULDC.64 UR6, c[0x0][0x5b0] ;  /* 0x00016c0000067ab9 */ /* 0x000fe40000000a00 */
[----:B------:R-:W-:-:S02]  /*39f0*/  IMAD R32, R27, UR6, RZ ;  /* 0x000000061b207c24 */ /* 0x000fc4000f8e02ff */
[----:B------:R-:W-:Y:S02]  /*3a00*/  IMAD.IADD R29, R29, 0x1, R7 ;  /* 0x000000011d1d7824 */ /* 0x000fe400078e0207 */
[C---:B------:R-:W-:Y:S02]  /*3a10*/  IMAD R7, R37.reuse, UR7, R32 ;  /* 0x0000000725077c24 */ /* 0x040fe4000f8e0220 */
[----:B------:R-:W-:-:S03]  /*3a20*/  IMAD.WIDE.U32 R30, R37, UR6, R28 ;  /* 0x00000006251e7c25 */ /* 0x000fc6000f8e001c */
[----:B------:R-:W-:-:S04]  /*3a30*/  IADD3 R30, P1, R30, UR10, RZ ;  /* 0x0000000a1e1e7c10 */ /* 0x000fc8000ff3e0ff */
[--C-:B------:R-:W-:Y:S02]  /*3a40*/  IADD3.X R31, R31, UR11, R7.reuse, P1, !PT ;  /* 0x0000000b1f1f7c10 */ /* 0x100fe40008ffe407 */
[----:B------:R-:W-:Y:S01]  /*3a50*/  PRMT R7, RZ, 0x7610, R7 ;  /* 0x00007610ff077816 */ /* 0x000fe20000000007 */
[----:B------:R-:W-:Y:S06]  /*3a60*/  @P4 BRA `(.L_x_38) ;  /* 0x0000000000044947 */ /* 0x000fec0003800000 */
[----:B------:R0:W5:Y:S02]  /*3a70*/  LDG.E.U8 R7, desc[UR20][R30.64] ;  /* 0x000000141e077981 */ /* 0x000164000c1e1100 */
.L_x_38:
[----:B------:R-:W-:Y:S05]  /*3a80*/  BSYNC B1 ;  /* 0x0000000000017941 */ /* 0x000fea0003800000 */
.L_x_37:
[----:B-----5:R-:W-:Y:S01]  /*3a90*/  LOP3.LUT R7, R7, 0xff, RZ, 0xc0, !PT ;  /* 0x000000ff07077812 */ /* 0x020fe200078ec0ff */
[----:B------:R-:W-:Y:S01]  /*3aa0*/  BSSY B1, `(.L_x_39) ;  /* 0x000000b000017945 */ /* 0x000fe20003800000 */
[----:B------:R-:W-:Y:S02]  /*3ab0*/  ISETP.LT.OR P2, PT, R35, 0x2, !P0 ;  /* 0x000000022300780c */ /* 0x000fe40004741670 */
[----:B------:R-:W-:-:S05]  /*3ac0*/  F2FP.F16.E4M3.UNPACK_B R7, R7 ;  /* 0x00000007ff07723e */ /* 0x000fca00020006ff */
[----:B------:R-:W-:Y:S01]  /*3ad0*/  HADD2.F32 R32, -RZ, R7.H0_H0 ;  /* 0x20000007ff207230 */ /* 0x000fe20000004100 */
[----:B------:R-:W-:-:S04]  /*3ae0*/  PRMT R7, RZ, 0x7610, R7 ;  /* 0x00007610ff077816 */ /* 0x000fc80000000007 */
[----:B------:R-:W-:-:S04]  /*3af0*/  FMUL R32, R32, R9 ;  /* 0x0000000920207220 */ /* 0x000fc80000400000 */
[----:B--2---:R-:W-:-:S05]  /*3b00*/  FFMA R32, R145, R8, R32 ;  /* 0x0000000891207223 */ /* 0x004fca0000000020 */
[----:B------:R-:W-:-:S05]  /*3b10*/  F2FP.SATFINITE.E4M3.F32.PACK_AB_MERGE_C R33, RZ, R32, RZ ;  /* 0x00000020ff21723e */ /* 0x000fca00048070ff */
[----:B------:R1:W-:Y:S01]  /*3b20*/  @!P4 STG.E.U8 desc[UR20][R24.64], R33 ;  /* 0x000000211800c986 */ /* 0x0003e2000c101114 */
[----:B------:R-:W-:Y:S05]  /*3b30*/  @P2 BRA `(.L_x_40) ;  /* 0x0000000000042947 */ /* 0x000fea0003800000 */
[----:B------:R2:W5:Y:S02]  /*3b40*/  LDG.E.U8 R7, desc[UR20][R30.64+0x1] ;  /* 0x000001141e077981 */ /* 0x000564000c1e1100 */
.L_x_40:
[----:B------:R-:W-:Y:S05]  /*3b50*/  BSYNC B1 ;  /* 0x0000000000017941 */ /* 0x000fea0003800000 */
.L_x_39:
[----:B-----5:R-:W-:Y:S01]  /*3b60*/  LOP3.LUT R7, R7, 0xff, RZ, 0xc0, !PT ;  /* 0x000000ff07077812 */ /* 0x020fe200078ec0ff */
[----:B------:R-:W-:Y:S01]  /*3b70*/  BSSY B1, `(.L_x_41) ;  /* 0x0000013000017945 */ /* 0x000fe20003800000 */
[----:B------:R-:W-:Y:S02]  /*3b80*/  IADD3 R39, P1, R37, 0x8, RZ ;  /* 0x0000000825277810 */ /* 0x000fe40007f3e0ff */
[----:B------:R-:W-:-:S03]  /*3b90*/  F2FP.F16.E4M3.UNPACK_B R7, R7 ;  /* 0x00000007ff07723e */ /* 0x000fc600020006ff */
[----:B-1----:R-:W-:Y:S01]  /*3ba0*/  IMAD.X R33, RZ, RZ, R27, P1 ;  /* 0x000000ffff217224 */ /* 0x002fe200008e061b */
[----:B------:R-:W-:Y:S01]  /*3bb0*/  ISETP.GE.AND P1, PT, R36, 0x9, PT ;  /* 0x000000092400780c */ /* 0x000fe20003f26270 */
[----:B------:R-:W-:Y:S02]  /*3bc0*/  HADD2.F32 R32, -RZ, R7.H0_H0 ;  /* 0x20000007ff207230 */ /* 0x000fe40000004100 */
[----:B------:R-:W-:Y:S01]  /*3bd0*/  IMAD R38, R33, UR6, RZ ;  /* 0x0000000621267c24 */ /* 0x000fe2000f8e02ff */
[----:B------:R-:W-:Y:S02]  /*3be0*/  ISETP.LT.OR P5, PT, R35, 0x1, !P1 ;  /* 0x000000012300780c */ /* 0x000fe40004fa1670 */
[----:B------:R-:W-:Y:S01]  /*3bf0*/  FMUL R7, R32, R9 ;  /* 0x0000000920077220 */ /* 0x000fe20000400000 */
[----:B------:R-:W-:-:S04]  /*3c00*/  IMAD.WIDE.U32 R32, R39, UR6, R28 ;  /* 0x0000000627207c25 */ /* 0x000fc8000f8e001c */
[----:B------:R-:W-:Y:S01]  /*3c10*/  FFMA R7, R140, R8, R7 ;  /* 0x000000088c077223 */ /* 0x000fe20000000007 */
[----:B------:R-:W-:Y:S01]  /*3c20*/  IMAD R39, R39, UR7, R38 ;  /* 0x0000000727277c24 */ /* 0x000fe2000f8e0226 */
[----:B------:R-:W-:-:S03]  /*3c30*/  IADD3 R32, P4, R32, UR10, RZ ;  /* 0x0000000a20207c10 */ /* 0x000fc6000ff9e0ff */
[----:B------:R-:W-:Y:S02]  /*3c40*/  F2FP.SATFINITE.E4M3.F32.PACK_AB_MERGE_C R41, RZ, R7, RZ ;  /* 0x00000007ff29723e */ /* 0x000fe400048070ff */
[----:B------:R-:W-:Y:S02]  /*3c50*/  IADD3.X R33, R33, UR11, R39, P4, !PT ;  /* 0x0000000b21217c10 */ /* 0x000fe4000a7fe427 */
[----:B------:R-:W-:Y:S01]  /*3c60*/  PRMT R7, RZ, 0x7610, R7 ;  /* 0x00007610ff077816 */ /* 0x000fe20000000007 */
[----:B------:R1:W-:Y:S01]  /*3c70*/  @!P2 STG.E.U8 desc[UR20][R24.64+0x1], R41 ;  /* 0x000001291800a986 */ /* 0x0003e2000c101114 */
[----:B------:R-:W-:Y:S05]  /*3c80*/  @P5 BRA `(.L_x_42) ;  /* 0x0000000000045947 */ /* 0x000fea0003800000 */
[----:B------:R3:W5:Y:S02]  /*3c90*/  LDG.E.U8 R7, desc[UR20][R32.64] ;  /* 0x0000001420077981 */ /* 0x000764000c1e1100 */
.L_x_42:
[----:B------:R-:W-:Y:S05]  /*3ca0*/  BSYNC B1 ;  /* 0x0000000000017941 */ /* 0x000fea0003800000 */
.L_x_41:
[----:B-----5:R-:W-:Y:S01]  /*3cb0*/  LOP3.LUT R7, R7, 0xff, RZ, 0xc0, !PT ;  /* 0x000000ff07077812 */ /* 0x020fe200078ec0ff */
[----:B------:R-:W-:Y:S01]  /*3cc0*/  BSSY B1, `(.L_x_43) ;  /* 0x000000b000017945 */ /* 0x000fe20003800000 */
[----:B------:R-:W-:Y:S02]  /*3cd0*/  ISETP.LT.OR P2, PT, R35, 0x2, !P1 ;  /* 0x000000022300780c */ /* 0x000fe40004f41670 */
[----:B------:R-:W-:-:S05]  /*3ce0*/  F2FP.F16.E4M3.UNPACK_B R7, R7 ;  /* 0x00000007ff07723e */ /* 0x000fca00020006ff */
[----:B------:R-:W-:Y:S01]  /*3cf0*/  HADD2.F32 R38, -RZ, R7.H0_H0 ;  /* 0x20000007ff267230 */ /* 0x000fe20000004100 */
[----:B------:R-:W-:-:S04]  /*3d00*/  PRMT R7, RZ, 0x7610, R7 ;  /* 0x00007610ff077816 */ /* 0x000fc80000000007 */
[----:B------:R-:W-:-:S04]  /*3d10*/  FMUL R38, R38, R9 ;  /* 0x0000000926267220 */ /* 0x000fc80000400000 */
[----:B------:R-:W-:-:S05]  /*3d20*/  FFMA R38, R143, R8, R38 ;  /* 0x000000088f267223 */ /* 0x000fca0000000026 */
[----:B------:R-:W-:-:S05]  /*3d30*/  F2FP.SATFINITE.E4M3.F32.PACK_AB_MERGE_C R39, RZ, R38, RZ ;  /* 0x00000026ff27723e */ /* 0x000fca00048070ff */
[----:B------:R4:W-:Y:S01]  /*3d40*/  @!P5 STG.E.U8 desc[UR20][R14.64], R39 ;  /* 0x000000270e00d986 */ /* 0x0009e2000c101114 */
[----:B------:R-:W-:Y:S05]  /*3d50*/  @P2 BRA `(.L_x_44) ;  /* 0x0000000000042947 */ /* 0x000fea0003800000 */
[----:B------:R0:W5:Y:S02]  /*3d60*/  LDG.E.U8 R7, desc[UR20][R32.64+0x1] ;  /* 0x0000011420077981 */ /* 0x000164000c1e1100 */
.L_x_44:
[----:B------:R-:W-:Y:S05]  /*3d70*/  BSYNC B1 ;  /* 0x0000000000017941 */ /* 0x000fea0003800000 */
.L_x_43:
[----:B-----5:R-:W-:Y:S01]  /*3d80*/  LOP3.LUT R7, R7, 0xff, RZ, 0xc0, !PT ;  /* 0x000000ff07077812 */ /* 0x020fe200078ec0ff */
[----:B------:R-:W-:Y:S01]  /*3d90*/  BSSY B1, `(.L_x_45) ;  /* 0x000000b000017945 */ /* 0x000fe20003800000 */
[----:B------:R-:W-:Y:S02]  /*3da0*/  ISETP.LT.OR P4, PT, R35, 0x9, !P0 ;  /* 0x000000092300780c */ /* 0x000fe40004781670 */
[----:B------:R-:W-:-:S05]  /*3db0*/  F2FP.F16.E4M3.UNPACK_B R7, R7 ;  /* 0x00000007ff07723e */ /* 0x000fca00020006ff */
[----:B------:R-:W-:-:S05]  /*3dc0*/  HADD2.F32 R38, -RZ, R7.H0_H0 ;  /* 0x20000007ff267230 */ /* 0x000fca0000004100 */
[----:B------:R-:W-:-:S04]  /*3dd0*/  FMUL R7, R38, R9 ;  /* 0x0000000926077220 */ /* 0x000fc80000400000 */
[----:B------:R-:W-:-:S05]  /*3de0*/  FFMA R7, R138, R8, R7 ;  /* 0x000000088a077223 */ /* 0x000fca0000000007 */
[----:B----4-:R-:W-:Y:S02]  /*3df0*/  F2FP.SATFINITE.E4M3.F32.PACK_AB_MERGE_C R39, RZ, R7, RZ ;  /* 0x00000007ff27723e */ /* 0x010fe400048070ff */
[----:B------:R-:W-:-:S03]  /*3e00*/  PRMT R7, RZ, 0x7610, R7 ;  /* 0x00007610ff077816 */ /* 0x000fc60000000007 */
[----:B------:R4:W-:Y:S01]  /*3e10*/  @!P2 STG.E.U8 desc[UR20][R14.64+0x1], R39 ;  /* 0x000001270e00a986 */ /* 0x0009e2000c101114 */
[----:B------:R-:W-:Y:S05]  /*3e20*/  @P4 BRA `(.L_x_46) ;  /* 0x0000000000044947 */ /* 0x000fea0003800000 */
[----:B------:R0:W5:Y:S02]  /*3e30*/  LDG.E.U8 R7, desc[UR20][R30.64+0x8] ;  /* 0x000008141e077981 */ /* 0x000164000c1e1100 */
.L_x_46:
[----:B------:R-:W-:Y:S05]  /*3e40*/  BSYNC B1 ;  /* 0x0000000000017941 */ /* 0x000fea0003800000 */
.L_x_45:
        /* <DEDUP_REMOVED lines=8> */
[----:B----4-:R-:W-:-:S05]  /*3ed0*/  F2FP.SATFINITE.E4M3.F32.PACK_AB_MERGE_C R39, RZ, R38, RZ ;  /* 0x00000026ff27723e */ /* 0x010fca00048070ff */
[----:B------:R4:W-:Y:S01]  /*3ee0*/  @!P4 STG.E.U8 desc[UR20][R24.64+0x8], R39 ;  /* 0x000008271800c986 */ /* 0x0009e2000c101114 */
[----:B------:R-:W-:Y:S05]  /*3ef0*/  @P2 BRA `(.L_x_48) ;  /* 0x0000000000042947 */ /* 0x000fea0003800000 */
[----:B------:R0:W5:Y:S02]  /*3f00*/  LDG.E.U8 R7, desc[UR20][R30.64+0x9] ;  /* 0x000009141e077981 */ /* 0x000164000c1e1100 */
.L_x_48:
[----:B------:R-:W-:Y:S05]  /*3f10*/  BSYNC B1 ;  /* 0x0000000000017941 */ /* 0x000fea0003800000 */
.L_x_47:
        /* <DEDUP_REMOVED lines=12> */
.L_x_50:
[----:B------:R-:W-:Y:S05]  /*3fe0*/  BSYNC B1 ;  /* 0x0000000000017941 */ /* 0x000fea0003800000 */
.L_x_49:
        /* <DEDUP_REMOVED lines=12> */
.L_x_52:
[----:B------:R-:W-:Y:S05]  /*40b0*/  BSYNC B1 ;  /* 0x0000000000017941 */ /* 0x000fea0003800000 */
.L_x_51:
        /* <DEDUP_REMOVED lines=12> */
.L_x_54:
[----:B------:R-:W-:Y:S05]  /*4180*/  BSYNC B1 ;  /* 0x0000000000017941 */ /* 0x000fea0003800000 */
.L_x_53:
        /* <DEDUP_REMOVED lines=12> */
.L_x_56:
[----:B------:R-:W-:Y:S05]  /*4250*/  BSYNC B1 ;  /* 0x0000000000017941 */ /* 0x000fea0003800000 */
.L_x_55:
        /* <DEDUP_REMOVED lines=12> */
.L_x_58:
[----:B------:R-:W-:Y:S05]  /*4320*/  BSYNC B1 ;  /* 0x0000000000017941 */ /* 0x000fea0003800000 */
.L_x_57:
        /* <DEDUP_REMOVED lines=12> */
.L_x_60:
[----:B------:R-:W-:Y:S05]  /*43f0*/  BSYNC B1 ;  /* 0x0000000000017941 */ /* 0x000fea0003800000 */
.L_x_59:
        /* <DEDUP_REMOVED lines=12> */
.L_x_62:
[----:B------:R-:W-:Y:S05]  /*44c0*/  BSYNC B1 ;  /* 0x0000000000017941 */ /* 0x000fea0003800000 */
.L_x_61:
        /* <DEDUP_REMOVED lines=12> */
.L_x_64:
[----:B------:R-:W-:Y:S05]  /*4590*/  BSYNC B1 ;  /* 0x0000000000017941 */ /* 0x000fea0003800000 */
.L_x_63:
        /* <DEDUP_REMOVED lines=12> */
.L_x_66:
[----:B------:R-:W-:Y:S05]  /*4660*/  BSYNC B1 ;  /* 0x0000000000017941 */ /* 0x000fea0003800000 */
.L_x_65:
        /* <DEDUP_REMOVED lines=12> */
.L_x_68:
[----:B------:R-:W-:Y:S05]  /*4730*/  BSYNC B1 ;  /* 0x0000000000017941 */ /* 0x000fea0003800000 */
.L_x_67:
        /* <DEDUP_REMOVED lines=12> */
.L_x_70:
[----:B------:R-:W-:Y:S05]  /*4800*/  BSYNC B1 ;  /* 0x0000000000017941 */ /* 0x000fea0003800000 */
.L_x_69:
        /* <DEDUP_REMOVED lines=12> */
.L_x_72:
[----:B------:R-:W-:Y:S05]  /*48d0*/  BSYNC B1 ;  /* 0x0000000000017941 */ /* 0x000fea0003800000 */
.L_x_71:
        /* <DEDUP_REMOVED lines=12> */
.L_x_74:
[----:B------:R-:W-:Y:S05]  /*49a0*/  BSYNC B1 ;  /* 0x0000000000017941 */ /* 0x000fea0003800000 */
.L_x_73:
        /* <DEDUP_REMOVED lines=12> */
.L_x_76:
[----:B------:R-:W-:Y:S05]  /*4a70*/  BSYNC B1 ;  /* 0x0000000000017941 */ /* 0x000fea0003800000 */
.L_x_75:
        /* <DEDUP_REMOVED lines=12> */
.L_x_78:
[----:B------:R-:W-:Y:S05]  /*4b40*/  BSYNC B1 ;  /* 0x0000000000017941 */ /* 0x000fea0003800000 */
.L_x_77:
        /* <DEDUP_REMOVED lines=12> */
.L_x_80:
[----:B------:R-:W-:Y:S05]  /*4c10*/  BSYNC B1 ;  /* 0x0000000000017941 */ /* 0x000fea0003800000 */
.L_x_79:
        /* <DEDUP_REMOVED lines=12> */
.L_x_82:
[----:B------:R-:W-:Y:S05]  /*4ce0*/  BSYNC B1 ;  /* 0x0000000000017941 */ /* 0x000fea0003800000 */
.L_x_81:
        /* <DEDUP_REMOVED lines=12> */
.L_x_84:
[----:B------:R-:W-:Y:S05]  /*4db0*/  BSYNC B1 ;  /* 0x0000000000017941 */ /* 0x000fea0003800000 */
.L_x_83:
        /* <DEDUP_REMOVED lines=12> */
.L_x_86:
[----:B------:R-:W-:Y:S05]  /*4e80*/  BSYNC B1 ;  /* 0x0000000000017941 */ /* 0x000fea0003800000 */
.L_x_85:
        /* <DEDUP_REMOVED lines=12> */
.L_x_88:
[----:B------:R-:W-:Y:S05]  /*4f50*/  BSYNC B1 ;  /* 0x0000000000017941 */ /* 0x000fea0003800000 */
.L_x_87:
        /* <DEDUP_REMOVED lines=12> */
.L_x_90:
[----:B------:R-:W-:Y:S05]  /*5020*/  BSYNC B1 ;  /* 0x0000000000017941 */ /* 0x000fea0003800000 */
.L_x_89:
        /* <DEDUP_REMOVED lines=12> */
.L_x_92:
[----:B------:R-:W-:Y:S05]  /*50f0*/  BSYNC B1 ;  /* 0x0000000000017941 */ /* 0x000fea0003800000 */
.L_x_91:
        /* <DEDUP_REMOVED lines=12> */
.L_x_94:
[----:B------:R-:W-:Y:S05]  /*51c0*/  BSYNC B1 ;  /* 0x0000000000017941 */ /* 0x000fea0003800000 */
.L_x_93:
        /* <DEDUP_REMOVED lines=12> */
.L_x_96:
[----:B------:R-:W-:Y:S05]  /*5290*/  BSYNC B1 ;  /* 0x0000000000017941 */ /* 0x000fea0003800000 */
.L_x_95:
[----:B-----5:R-:W-:Y:S01]  /*52a0*/  LOP3.LUT R7, R7, 0xff, RZ, 0xc0, !PT ;  /* 0x000000ff07077812 */ /* 0x020fe200078ec0ff */
[----:B------:R-:W-:Y:S01]  /*52b0*/  BSSY B1, `(.L_x_97) ;  /* 0x000000b000017945 */ /* 0x000fe20003800000 */
[----:B------:R-:W-:Y:S02]  /*52c0*/  ISETP.LT.OR P2, PT, R35, 0x39, !P1 ;  /* 0x000000392300780c */ /* 0x000fe40004f41670 */
[----:B------:R-:W-:-:S05]  /*52d0*/  F2FP.F16.E4M3.UNPACK_B R7, R7 ;  /* 0x00000007ff07723e */ /* 0x000fca00020006ff */
[----:B0-2---:R-:W-:-:S05]  /*52e0*/  HADD2.F32 R30, -RZ, R7.H0_H0 ;  /* 0x20000007ff1e7230 */ /* 0x005fca0000004100 */
[----:B------:R-:W-:-:S04]  /*52f0*/  FMUL R7, R30, R9 ;  /* 0x000000091e077220 */ /* 0x000fc80000400000 */
[----:B------:R-:W-:-:S05]  /*5300*/  FFMA R7, R112, R8, R7 ;  /* 0x0000000870077223 */ /* 0x000fca0000000007 */
[----:B------:R-:W-:Y:S02]  /*5310*/  F2FP.SATFINITE.E4M3.F32.PACK_AB_MERGE_C R31, RZ, R7, RZ ;  /* 0x00000007ff1f723e */ /* 0x000fe400048070ff */
[----:B------:R-:W-:-:S03]  /*5320*/  PRMT R7, RZ, 0x7610, R7 ;  /* 0x00007610ff077816 */ /* 0x000fc60000000007 */
[----:B------:R0:W-:Y:S01]  /*5330*/  @!P0 STG.E.U8 desc[UR20][R24.64+0x39], R31 ;  /* 0x0000391f18008986 */ /* 0x0001e2000c101114 */
[----:B------:R-:W-:Y:S05]  /*5340*/  @P2 BRA `(.L_x_98) ;  /* 0x0000000000042947 */ /* 0x000fea0003800000 */
[----:B------:R2:W5:Y:S02]  /*5350*/  LDG.E.U8 R7, desc[UR20][R32.64+0x38] ;  /* 0x0000381420077981 */ /* 0x000564000c1e1100 */
.L_x_98:
[----:B------:R-:W-:Y:S05]  /*5360*/  BSYNC B1 ;  /* 0x0000000000017941 */ /* 0x000fea0003800000 */
.L_x_97:
[----:B-----5:R-:W-:Y:S01]  /*5370*/  LOP3.LUT R7, R7, 0xff, RZ, 0xc0, !PT ;  /* 0x000000ff07077812 */ /* 0x020fe200078ec0ff */
[----:B------:R-:W-:Y:S01]  /*5380*/  BSSY B1, `(.L_x_99) ;  /* 0x000000b000017945 */ /* 0x000fe20003800000 */
[----:B------:R-:W-:Y:S02]  /*5390*/  ISETP.LT.OR P1, PT, R35, 0x3a, !P1 ;  /* 0x0000003a2300780c */ /* 0x000fe40004f21670 */
[----:B------:R-:W-:-:S05]  /*53a0*/  F2FP.F16.E4M3.UNPACK_B R7, R7 ;  /* 0x00000007ff07723e */ /* 0x000fca00020006ff */
[----:B01--4-:R-:W-:Y:S01]  /*53b0*/  HADD2.F32 R24, -RZ, R7.H0_H0 ;  /* 0x20000007ff187230 */ /* 0x013fe20000004100 */
[----:B------:R-:W-:-:S04]  /*53c0*/  PRMT R7, RZ, 0x7610, R7 ;  /* 0x00007610ff077816 */ /* 0x000fc80000000007 */
[----:B------:R-:W-:-:S04]  /*53d0*/  FMUL R24, R24, R9 ;  /* 0x0000000918187220 */ /* 0x000fc80000400000 */
[----:B------:R-:W-:-:S05]  /*53e0*/  FFMA R24, R115, R8, R24 ;  /* 0x0000000873187223 */ /* 0x000fca0000000018 */
[----:B------:R-:W-:-:S05]  /*53f0*/  F2FP.SATFINITE.E4M3.F32.PACK_AB_MERGE_C R25, RZ, R24, RZ ;  /* 0x00000018ff19723e */ /* 0x000fca00048070ff */
[----:B------:R0:W-:Y:S01]  /*5400*/  @!P2 STG.E.U8 desc[UR20][R14.64+0x38], R25 ;  /* 0x000038190e00a986 */ /* 0x0001e2000c101114 */
[----:B------:R-:W-:Y:S05]  /*5410*/  @P1 BRA `(.L_x_100) ;  /* 0x0000000000041947 */ /* 0x000fea0003800000 */
[----:B------:R1:W5:Y:S02]  /*5420*/  LDG.E.U8 R7, desc[UR20][R32.64+0x39] ;  /* 0x0000391420077981 */ /* 0x000364000c1e1100 */
.L_x_100:
[----:B------:R-:W-:Y:S05]  /*5430*/  BSYNC B1 ;  /* 0x0000000000017941 */ /* 0x000fea0003800000 */
.L_x_99:
[----:B-----5:R-:W-:Y:S01]  /*5440*/  LOP3.LUT R7, R7, 0xff, RZ, 0xc0, !PT ;  /* 0x000000ff07077812 */ /* 0x020fe200078ec0ff */
[----:B------:R-:W-:Y:S01]  /*5450*/  BSSY B1, `(.L_x_101) ;  /* 0x0000013000017945 */ /* 0x000fe20003800000 */
[----:B------:R-:W-:Y:S02]  /*5460*/  IADD3 R31, P0, R37, 0x80, RZ ;  /* 0x00000080251f7810 */ /* 0x000fe40007f1e0ff */
[----:B------:R-:W-:-:S03]  /*5470*/  F2FP.F16.E4M3.UNPACK_B R7, R7 ;  /* 0x00000007ff07723e */ /* 0x000fc600020006ff */
[----:B0-----:R-:W-:Y:S01]  /*5480*/  IMAD.X R25, RZ, RZ, R27, P0 ;  /* 0x000000ffff197224 */ /* 0x001fe200000e061b */
        /* <DEDUP_REMOVED lines=9> */
[----:B-123--:R-:W-:Y:S02]  /*5520*/  F2FP.SATFINITE.E4M3.F32.PACK_AB_MERGE_C R33, RZ, R7, RZ ;  /* 0x00000007ff21723e */ /* 0x00efe400048070ff */
[----:B------:R-:W-:Y:S02]  /*5530*/  IADD3.X R25, R25, UR11, R31, P2, !PT ;  /* 0x0000000b19197c10 */ /* 0x000fe400097fe41f */
[----:B------:R-:W-:Y:S01]  /*5540*/  PRMT R7, RZ, 0x7610, R7 ;  /* 0x00007610ff077816 */ /* 0x000fe20000000007 */
[----:B------:R0:W-:Y:S01]  /*5550*/  @!P1 STG.E.U8 desc[UR20][R14.64+0x39], R33 ;  /* 0x000039210e009986 */ /* 0x0001e2000c101114 */
[----:B------:R-:W-:Y:S05]  /*5560*/  @P4 BRA `(.L_x_102) ;  /* 0x0000000000044947 */ /* 0x000fea0003800000 */
[----:B------:R1:W5:Y:S02]  /*5570*/  LDG.E.U8 R7, desc[UR20][R24.64] ;  /* 0x0000001418077981 */ /* 0x000364000c1e1100 */
.L_x_102:
[----:B------:R-:W-:Y:S05]  /*5580*/  BSYNC B1 ;  /* 0x0000000000017941 */ /* 0x000fea0003800000 */
.L_x_101:
[----:B-----5:R-:W-:Y:S01]  /*5590*/  LOP3.LUT R7, R7, 0xff, RZ, 0xc0, !PT ;  /* 0x000000ff07077812 */ /* 0x020fe200078ec0ff */
[----:B------:R-:W-:Y:S01]  /*55a0*/  BSSY B1, `(.L_x_103) ;  /* 0x000000b000017945 */ /* 0x000fe20003800000 */
[----:B------:R-:W-:Y:S02]  /*55b0*/  ISETP.LT.OR P2, PT, R35, 0x2, !P0 ;  /* 0x000000022300780c */ /* 0x000fe40004741670 */
[----:B------:R-:W-:-:S05]  /*55c0*/  F2FP.F16.E4M3.UNPACK_B R7, R7 ;  /* 0x00000007ff07723e */ /* 0x000fca00020006ff */
[----:B0-----:R-:W-:Y:S01]  /*55d0*/  HADD2.F32 R14, -RZ, R7.H0_H0 ;  /* 0x20000007ff0e7230 */ /* 0x001fe20000004100 */
[----:B------:R-:W-:-:S04]  /*55e0*/  PRMT R7, RZ, 0x7610, R7 ;  /* 0x00007610ff077816 */ /* 0x000fc80000000007 */
[----:B------:R-:W-:-:S04]  /*55f0*/  FMUL R14, R14, R9 ;  /* 0x000000090e0e7220 */ /* 0x000fc80000400000 */
[----:B------:R-:W-:-:S05]  /*5600*/  FFMA R14, R113, R8, R14 ;  /* 0x00000008710e7223 */ /* 0x000fca000000000e */
[----:B------:R-:W-:-:S05]  /*5610*/  F2FP.SATFINITE.E4M3.F32.PACK_AB_MERGE_C R15, RZ, R14, RZ ;  /* 0x0000000eff0f723e */ /* 0x000fca00048070ff */
[----:B------:R0:W-:Y:S01]  /*5620*/  @!P4 STG.E.U8 desc[UR20][R12.64], R15 ;  /* 0x0000000f0c00c986 */ /* 0x0001e2000c101114 */
[----:B------:R-:W-:Y:S05]  /*5630*/  @P2 BRA `(.L_x_104) ;  /* 0x0000000000042947 */ /* 0x000fea0003800000 */
[----:B------:R2:W5:Y:S02]  /*5640*/  LDG.E.U8 R7, desc[UR20][R24.64+0x1] ;  /* 0x0000011418077981 */ /* 0x000564000c1e1100 */
.L_x_104:
[----:B------:R-:W-:Y:S05]  /*5650*/  BSYNC B1 ;  /* 0x0000000000017941 */ /* 0x000fea0003800000 */
.L_x_103:
[----:B-----5:R-:W-:Y:S01]  /*5660*/  LOP3.LUT R7, R7, 0xff, RZ, 0xc0, !PT ;  /* 0x000000ff07077812 */ /* 0x020fe200078ec0ff */
[----:B------:R-:W-:Y:S01]  /*5670*/  BSSY B1, `(.L_x_105) ;  /* 0x0000013000017945 */ /* 0x000fe20003800000 */
[----:B------:R-:W-:Y:S02]  /*5680*/  IADD3 R37, P1, R37, 0x88, RZ ;  /* 0x0000008825257810 */ /* 0x000fe40007f3e0ff */
[----:B------:R-:W-:-:S03]  /*5690*/  F2FP.F16.E4M3.UNPACK_B R7, R7 ;  /* 0x00000007ff07723e */ /* 0x000fc600020006ff */
[----:B------:R-:W-:Y:S01]  /*56a0*/  IMAD.X R26, RZ, RZ, R27, P1 ;  /* 0x000000ffff1a7224 */ /* 0x000fe200008e061b */
[----:B------:R-:W-:Y:S01]  /*56b0*/  ISETP.GE.AND P1, PT, R36, 0x89, PT ;  /* 0x000000892400780c */ /* 0x000fe20003f26270 */
[----:B------:R-:W-:Y:S02]  /*56c0*/  HADD2.F32 R14, -RZ, R7.H0_H0 ;  /* 0x20000007ff0e7230 */ /* 0x000fe40000004100 */
[----:B------:R-:W-:Y:S01]  /*56d0*/  IMAD R26, R26, UR6, RZ ;  /* 0x000000061a1a7c24 */ /* 0x000fe2000f8e02ff */
[----:B------:R-:W-:Y:S01]  /*56e0*/  ISETP.LT.OR P5, PT, R35, 0x1, !P1 ;  /* 0x000000012300780c */ /* 0x000fe20004fa1670 */
[----:B------:R-:W-:-:S04]  /*56f0*/  IMAD.WIDE.U32 R28, R37, UR6, R28 ;  /* 0x00000006251c7c25 */ /* 0x000fc8000f8e001c */
[----:B------:R-:W-:Y:S01]  /*5700*/  FMUL R7, R14, R9 ;  /* 0x000000090e077220 */ /* 0x000fe20000400000 */
[----:B------:R-:W-:-:S03]  /*5710*/  IMAD R37, R37, UR7, R26 ;  /* 0x0000000725257c24 */ /* 0x000fc6000f8e021a */
[----:B------:R-:W-:Y:S01]  /*5720*/  FFMA R7, R108, R8, R7 ;  /* 0x000000086c077223 */ /* 0x000fe20000000007 */
[----:B------:R-:W-:-:S04]  /*5730*/  IADD3 R14, P4, R28, UR10, RZ ;  /* 0x0000000a1c0e7c10 */ /* 0x000fc8000ff9e0ff */
[----:B------:R-:W-:Y:S02]  /*5740*/  F2FP.SATFINITE.E4M3.F32.PACK_AB_MERGE_C R27, RZ, R7, RZ ;  /* 0x00000007ff1b723e */ /* 0x000fe400048070ff */
[----:B0-----:R-:W-:Y:S02]  /*5750*/  IADD3.X R15, R29, UR11, R37, P4, !PT ;  /* 0x0000000b1d0f7c10 */ /* 0x001fe4000a7fe425 */
[----:B------:R-:W-:Y:S01]  /*5760*/  PRMT R7, RZ, 0x7610, R7 ;  /* 0x00007610ff077816 */ /* 0x000fe20000000007 */
[----:B------:R0:W-:Y:S01]  /*5770*/  @!P2 STG.E.U8 desc[UR20][R12.64+0x1], R27 ;  /* 0x0000011b0c00a986 */ /* 0x0001e2000c101114 */
[----:B------:R-:W-:Y:S05]  /*5780*/  @P5 BRA `(.L_x_106) ;  /* 0x0000000000045947 */ /* 0x000fea0003800000 */
[----:B------:R3:W5:Y:S02]  /*5790*/  LDG.E.U8 R7, desc[UR20][R14.64] ;  /* 0x000000140e077981 */ /* 0x000764000c1e1100 */
.L_x_106:
[----:B------:R-:W-:Y:S05]  /*57a0*/  BSYNC B1 ;  /* 0x0000000000017941 */ /* 0x000fea0003800000 */
.L_x_105:
        /* <DEDUP_REMOVED lines=8> */
[----:B0-----:R-:W-:-:S05]  /*5830*/  F2FP.SATFINITE.E4M3.F32.PACK_AB_MERGE_C R27, RZ, R26, RZ ;  /* 0x0000001aff1b723e */ /* 0x001fca00048070ff */
[----:B------:R0:W-:Y:S01]  /*5840*/  @!P5 STG.E.U8 desc[UR20][R10.64], R27 ;  /* 0x0000001b0a00d986 */ /* 0x0001e2000c101114 */
[----:B------:R-:W-:Y:S05]  /*5850*/  @P2 BRA `(.L_x_108) ;  /* 0x0000000000042947 */ /* 0x000fea0003800000 */
[----:B------:R4:W5:Y:S02]  /*5860*/  LDG.E.U8 R7, desc[UR20][R14.64+0x1] ;  /* 0x000001140e077981 */ /* 0x000964000c1e1100 */
.L_x_108:
[----:B------:R-:W-:Y:S05]  /*5870*/  BSYNC B1 ;  /* 0x0000000000017941 */ /* 0x000fea0003800000 */
.L_x_107:
[----:B-----5:R-:W-:Y:S01]  /*5880*/  LOP3.LUT R7, R7, 0xff, RZ, 0xc0, !PT ;  /* 0x000000ff07077812 */ /* 0x020fe200078ec0ff */
[----:B------:R-:W-:Y:S01]  /*5890*/  BSSY B1, `(.L_x_109) ;  /* 0x000000b000017945 */ /* 0x000fe20003800000 */
[----:B------:R-:W-:Y:S02]  /*58a0*/  ISETP.LT.OR P4, PT, R35, 0x9, !P0 ;  /* 0x000000092300780c */ /* 0x000fe40004781670 */
[----:B------:R-:W-:-:S05]  /*58b0*/  F2FP.F16.E4M3.UNPACK_B R7, R7 ;  /* 0x00000007ff07723e */ /* 0x000fca00020006ff */
[----:B------:R-:W-:-:S05]  /*58c0*/  HADD2.F32 R26, -RZ, R7.H0_H0 ;  /* 0x20000007ff1a7230 */ /* 0x000fca0000004100 */
[----:B------:R-:W-:-:S04]  /*58d0*/  FMUL R7, R26, R9 ;  /* 0x000000091a077220 */ /* 0x000fc80000400000 */
[----:B------:R-:W-:-:S05]  /*58e0*/  FFMA R7, R106, R8, R7 ;  /* 0x000000086a077223 */ /* 0x000fca0000000007 */
[----:B0-----:R-:W-:Y:S02]  /*58f0*/  F2FP.SATFINITE.E4M3.F32.PACK_AB_MERGE_C R27, RZ, R7, RZ ;  /* 0x00000007ff1b723e */ /* 0x001fe400048070ff */
[----:B------:R-:W-:-:S03]  /*5900*/  PRMT R7, RZ, 0x7610, R7 ;  /* 0x00007610ff077816 */ /* 0x000fc60000000007 */
[----:B------:R0:W-:Y:S01]  /*5910*/  @!P2 STG.E.U8 desc[UR20][R10.64+0x1], R27 ;  /* 0x0000011b0a00a986 */ /* 0x0001e2000c101114 */
[----:B------:R-:W-:Y:S05]  /*5920*/  @P4 BRA `(.L_x_110) ;  /* 0x0000000000044947 */ /* 0x000fea0003800000 */
[----:B------:R0:W5:Y:S02]  /*5930*/  LDG.E.U8 R7, desc[UR20][R24.64+0x8] ;  /* 0x0000081418077981 */ /* 0x000164000c1e1100 */
.L_x_110:
[----:B------:R-:W-:Y:S05]  /*5940*/  BSYNC B1 ;  /* 0x0000000000017941 */ /* 0x000fea0003800000 */
.L_x_109:
        /* <DEDUP_REMOVED lines=12> */
.L_x_112:
[----:B------:R-:W-:Y:S05]  /*5a10*/  BSYNC B1 ;  /* 0x0000000000017941 */ /* 0x000fea0003800000 */
.L_x_111:
        /* <DEDUP_REMOVED lines=12> */
.L_x_114:
[----:B------:R-:W-:Y:S05]  /*5ae0*/  BSYNC B1 ;  /* 0x0000000000017941 */ /* 0x000fea0003800000 */
.L_x_113:
        /* <DEDUP_REMOVED lines=12> */
.L_x_116:
[----:B------:R-:W-:Y:S05]  /*5bb0*/  BSYNC B1 ;  /* 0x0000000000017941 */ /* 0x000fea0003800000 */
.L_x_115:
        /* <DEDUP_REMOVED lines=12> */
.L_x_118:
[----:B------:R-:W-:Y:S05]  /*5c80*/  BSYNC B1 ;  /* 0x0000000000017941 */ /* 0x000fea0003800000 */
.L_x_117:
        /* <DEDUP_REMOVED lines=12> */
.L_x_120:
[----:B------:R-:W-:Y:S05]  /*5d50*/  BSYNC B1 ;  /* 0x0000000000017941 */ /* 0x000fea0003800000 */
.L_x_119:
        /* <DEDUP_REMOVED lines=12> */
.L_x_122:
[----:B------:R-:W-:Y:S05]  /*5e20*/  BSYNC B1 ;  /* 0x0000000000017941 */ /* 0x000fea0003800000 */
.L_x_121:
        /* <DEDUP_REMOVED lines=12> */
.L_x_124:
[----:B------:R-:W-:Y:S05]  /*5ef0*/  BSYNC B1 ;  /* 0x0000000000017941 */ /* 0x000fea0003800000 */
.L_x_123:
        /* <DEDUP_REMOVED lines=12> */
.L_x_126:
[----:B------:R-:W-:Y:S05]  /*5fc0*/  BSYNC B1 ;  /* 0x0000000000017941 */ /* 0x000fea0003800000 */
.L_x_125:
        /* <DEDUP_REMOVED lines=12> */
.L_x_128:
[----:B------:R-:W-:Y:S05]  /*6090*/  BSYNC B1 ;  /* 0x0000000000017941 */ /* 0x000fea0003800000 */
.L_x_127:
        /* <DEDUP_REMOVED lines=12> */
.L_x_130:
[----:B------:R-:W-:Y:S05]  /*6160*/  BSYNC B1 ;  /* 0x0000000000017941 */ /* 0x000fea0003800000 */
.L_x_129:
        /* <DEDUP_REMOVED lines=12> */
.L_x_132:
[----:B------:R-:W-:Y:S05]  /*6230*/  BSYNC B1 ;  /* 0x0000000000017941 */ /* 0x000fea0003800000 */
.L_x_131:
        /* <DEDUP_REMOVED lines=12> */
.L_x_134:
[----:B------:R-:W-:Y:S05]  /*6300*/  BSYNC B1 ;  /* 0x0000000000017941 */ /* 0x000fea0003800000 */
.L_x_133:
        /* <DEDUP_REMOVED lines=12> */
.L_x_136:
[----:B------:R-:W-:Y:S05]  /*63d0*/  BSYNC B1 ;  /* 0x0000000000017941 */ /* 0x000fea0003800000 */
.L_x_135:
        /* <DEDUP_REMOVED lines=12> */
.L_x_138:
[----:B------:R-:W-:Y:S05]  /*64a0*/  BSYNC B1 ;  /* 0x0000000000017941 */ /* 0x000fea0003800000 */
.L_x_137:
        /* <DEDUP_REMOVED lines=12> */
.L_x_140:
[----:B------:R-:W-:Y:S05]  /*6570*/  BSYNC B1 ;  /* 0x0000000000017941 */ /* 0x000fea0003800000 */
.L_x_139:
        /* <DEDUP_REMOVED lines=12> */
.L_x_142:
[----:B------:R-:W-:Y:S05]  /*6640*/  BSYNC B1 ;  /* 0x0000000000017941 */ /* 0x000fea0003800000 */
.L_x_141:
        /* <DEDUP_REMOVED lines=12> */
.L_x_144:
[----:B------:R-:W-:Y:S05]  /*6710*/  BSYNC B1 ;  /* 0x0000000000017941 */ /* 0x000fea0003800000 */
.L_x_143:
        /* <DEDUP_REMOVED lines=12> */
.L_x_146:
[----:B------:R-:W-:Y:S05]  /*67e0*/  BSYNC B1 ;  /* 0x0000000000017941 */ /* 0x000fea0003800000 */
.L_x_145:
        /* <DEDUP_REMOVED lines=12> */
.L_x_148:
[----:B------:R-:W-:Y:S05]  /*68b0*/  BSYNC B1 ;  /* 0x0000000000017941 */ /* 0x000fea0003800000 */
.L_x_147:
        /* <DEDUP_REMOVED lines=12> */
.L_x_150:
[----:B------:R-:W-:Y:S05]  /*6980*/  BSYNC B1 ;  /* 0x0000000000017941 */ /* 0x000fea0003800000 */
.L_x_149:
        /* <DEDUP_REMOVED lines=12> */
.L_x_152:
[----:B------:R-:W-:Y:S05]  /*6a50*/  BSYNC B1 ;  /* 0x0000000000017941 */ /* 0x000fea0003800000 */
.L_x_151:
        /* <DEDUP_REMOVED lines=12> */
.L_x_154:
[----:B------:R-:W-:Y:S05]  /*6b20*/  BSYNC B1 ;  /* 0x0000000000017941 */ /* 0x000fea0003800000 */
.L_x_153:
        /* <DEDUP_REMOVED lines=12> */
.L_x_156:
[----:B------:R-:W-:Y:S05]  /*6bf0*/  BSYNC B1 ;  /* 0x0000000000017941 */ /* 0x000fea0003800000 */
.L_x_155:
        /* <DEDUP_REMOVED lines=12> */
.L_x_158:
[----:B------:R-:W-:Y:S05]  /*6cc0*/  BSYNC B1 ;  /* 0x0000000000017941 */ /* 0x000fea0003800000 */
.L_x_157:
        /* <DEDUP_REMOVED lines=12> */
.L_x_160:
[----:B------:R-:W-:Y:S05]  /*6d90*/  BSYNC B1 ;  /* 0x0000000000017941 */ /* 0x000fea0003800000 */
.L_x_159:
        /* <DEDUP_REMOVED lines=12> */
.L_x_162:
[----:B------:R-:W-:Y:S05]  /*6e60*/  BSYNC B1 ;  /* 0x0000000000017941 */ /* 0x000fea0003800000 */
.L_x_161:
        /* <DEDUP_REMOVED lines=12> */
.L_x_164:
[----:B------:R-:W-:Y:S05]  /*6f30*/  BSYNC B1 ;  /* 0x0000000000017941 */ /* 0x000fea0003800000 */
.L_x_163:
[----:B------:R-:W-:Y:S05]  /*6f40*/  @P1 BRA `(.L_x_165) ;  /* 0x0000001000301947 */ /* 0x000fea0003800000 */
[----:B-----5:R-:W-:-:S04]  /*6f50*/  LOP3.LUT R7, R7, 0xff, RZ, 0xc0, !PT ;  /* 0x000000ff07077812 */ /* 0x020fc800078ec0ff */
[----:B------:R-:W-:-:S05]  /*6f60*/  F2FP.F16.E4M3.UNPACK_B R7, R7 ;  /* 0x00000007ff07723e */ /* 0x000fca00020006ff */
[----:B------:R-:W-:-:S05]  /*6f70*/  HADD2.F32 R12, -RZ, R7.H0_H0 ;  /* 0x20000007ff0c7230 */ /* 0x000fca0000004100 */
[----:B------:R-:W-:-:S04]  /*6f80*/  FMUL R7, R12, R9 ;  /* 0x000000090c077220 */ /* 0x000fc80000400000 */
[----:B------:R-:W-:-:S05]  /*6f90*/  FFMA R7, R18, R8, R7 ;  /* 0x0000000812077223 */ /* 0x000fca0000000007 */
[----:B------:R-:W-:-:S05]  /*6fa0*/  F2FP.SATFINITE.E4M3.F32.PACK_AB_MERGE_C R7, RZ, R7, RZ ;  /* 0x00000007ff07723e */ /* 0x000fca00048070ff */
[----:B------:R0:W-:Y:S01]  /*6fb0*/  STG.E.U8 desc[UR20][R10.64+0x39], R7 ;  /* 0x000039070a007986 */ /* 0x0001e2000c101114 */
[----:B------:R-:W-:Y:S05]  /*6fc0*/  BRA `(.L_x_165) ;  /* 0x0000001000107947 */ /* 0x000fea0003800000 */
.L_x_36:
[C---:B------:R-:W-:Y:S01]  /*6fd0*/  ISETP.GE.AND P0, PT, R36.reuse, 0x1, PT ;  /* 0x000000012400780c */ /* 0x040fe20003f06270 */
[-C--:B--2---:R-:W-:Y:S01]  /*6fe0*/  FMUL R145, R145, R8.reuse ;  /* 0x0000000891917220 */ /* 0x084fe20000400000 */
[----:B------:R-:W-:Y:S01]  /*6ff0*/  ISETP.GE.AND P2, PT, R36, 0x9, PT ;  /* 0x000000092400780c */ /* 0x000fe20003f46270 */
[-C--:B------:R-:W-:Y:S01]  /*7000*/  FMUL R140, R140, R8.reuse ;  /* 0x000000088c8c7220 */ /* 0x080fe20000400000 */
[----:B------:R-:W-:Y:S01]  /*7010*/  ISETP.LT.OR P1, PT, R35, 0x1, !P0 ;  /* 0x000000012300780c */ /* 0x000fe20004721670 */
[-C--:B------:R-:W-:Y:S01]  /*7020*/  FMUL R143, R143, R8.reuse ;  /* 0x000000088f8f7220 */ /* 0x080fe20000400000 */
[----:B------:R-:W-:Y:S01]  /*7030*/  F2FP.SATFINITE.E4M3.F32.PACK_AB_MERGE_C R145, RZ, R145, RZ ;  /* 0x00000091ff91723e */ /* 0x000fe200048070ff */
[-C--:B------:R-:W-:Y:S01]  /*7040*/  FMUL R138, R138, R8.reuse ;  /* 0x000000088a8a7220 */ /* 0x080fe20000400000 */
[----:B------:R-:W-:Y:S01]  /*7050*/  ISETP.LT.OR P4, PT, R35, 0x2, !P0 ;  /* 0x000000022300780c */ /* 0x000fe20004781670 */
[-C--:B------:R-:W-:Y:S01]  /*7060*/  FMUL R141, R141, R8.reuse ;  /* 0x000000088d8d7220 */ /* 0x080fe20000400000 */
[C---:B------:R-:W-:Y:S01]  /*7070*/  ISETP.LT.OR P5, PT, R35.reuse, 0x1, !P2 ;  /* 0x000000012300780c */ /* 0x040fe200057a1670 */
[-C--:B------:R-:W-:Y:S01]  /*7080*/  FMUL R136, R136, R8.reuse ;  /* 0x0000000888887220 */ /* 0x080fe20000400000 */
[----:B------:R-:W-:Y:S01]  /*7090*/  ISETP.LT.OR P6, PT, R35, 0x2, !P2 ;  /* 0x000000022300780c */ /* 0x000fe200057c1670 */
[----:B------:R-:W-:Y:S01]  /*70a0*/  FMUL R139, R139, R8 ;  /* 0x000000088b8b7220 */ /* 0x000fe20000400000 */
[----:B------:R-:W-:Y:S01]  /*70b0*/  F2FP.SATFINITE.E4M3.F32.PACK_AB_MERGE_C R7, RZ, R140, RZ ;  /* 0x0000008cff07723e */ /* 0x000fe200048070ff */
[-C--:B------:R-:W-:Y:S01]  /*70c0*/  FMUL R134, R134, R8.reuse ;  /* 0x0000000886867220 */ /* 0x080fe20000400000 */
[----:B------:R-:W-:Y:S01]  /*70d0*/  F2FP.SATFINITE.E4M3.F32.PACK_AB_MERGE_C R143, RZ, R143, RZ ;  /* 0x0000008fff8f723e */ /* 0x000fe200048070ff */
[----:B------:R-:W-:Y:S01]  /*70e0*/  @!P1 STG.E.U8 desc[UR20][R24.64], R145 ;  /* 0x0000009118009986 */ /* 0x000fe2000c101114 */
[----:B------:R-:W-:Y:S01]  /*70f0*/  ISETP.LT.OR P1, PT, R35, 0x9, !P0 ;  /* 0x000000092300780c */ /* 0x000fe20004721670 */
[----:B------:R-:W-:Y:S01]  /*7100*/  FMUL R137, R137, R8 ;  /* 0x0000000889897220 */ /* 0x000fe20000400000 */
[----:B------:R-:W-:Y:S01]  /*7110*/  F2FP.SATFINITE.E4M3.F32.PACK_AB_MERGE_C R27, RZ, R138, RZ ;  /* 0x0000008aff1b723e */ /* 0x000fe200048070ff */
[----:B------:R0:W-:Y:S01]  /*7120*/  @!P4 STG.E.U8 desc[UR20][R24.64+0x1], R7 ;  /* 0x000001071800c986 */ /* 0x0001e2000c101114 */
[----:B------:R-:W-:Y:S01]  /*7130*/  F2FP.SATFINITE.E4M3.F32.PACK_AB_MERGE_C R141, RZ, R141, RZ ;  /* 0x0000008dff8d723e */ /* 0x000fe200048070ff */
[-C--:B------:R-:W-:Y:S01]  /*7140*/  FMUL R132, R132, R8.reuse ;  /* 0x0000000884847220 */ /* 0x080fe20000400000 */
[C---:B------:R-:W-:Y:S01]  /*7150*/  ISETP.LT.OR P4, PT, R35.reuse, 0xa, !P0 ;  /* 0x0000000a2300780c */ /* 0x040fe20004781670 */
[----:B------:R-:W-:Y:S01]  /*7160*/  @!P5 STG.E.U8 desc[UR20][R14.64], R143 ;  /* 0x0000008f0e00d986 */ /* 0x000fe2000c101114 */
[----:B------:R-:W-:Y:S01]  /*7170*/  ISETP.LT.OR P5, PT, R35, 0x9, !P2 ;  /* 0x000000092300780c */ /* 0x000fe200057a1670 */
[-C--:B------:R-:W-:Y:S01]  /*7180*/  FMUL R135, R135, R8.reuse ;  /* 0x0000000887877220 */ /* 0x080fe20000400000 */
[----:B------:R-:W-:Y:S01]  /*7190*/  F2FP.SATFINITE.E4M3.F32.PACK_AB_MERGE_C R139, RZ, R139, RZ ;  /* 0x0000008bff8b723e */ /* 0x000fe200048070ff */
[----:B------:R1:W-:Y:S01]  /*71a0*/  @!P6 STG.E.U8 desc[UR20][R14.64+0x1], R27 ;  /* 0x0000011b0e00e986 */ /* 0x0003e2000c101114 */
[C---:B------:R-:W-:Y:S01]  /*71b0*/  ISETP.LT.OR P6, PT, R35.reuse, 0xa, !P2 ;  /* 0x0000000a2300780c */ /* 0x040fe200057c1670 */
[-C--:B------:R-:W-:Y:S01]  /*71c0*/  FMUL R130, R130, R8.reuse ;  /* 0x0000000882827220 */ /* 0x080fe20000400000 */
[----:B------:R-:W-:Y:S01]  /*71d0*/  F2FP.SATFINITE.E4M3.F32.PACK_AB_MERGE_C R137, RZ, R137, RZ ;  /* 0x00000089ff89723e */ /* 0x000fe200048070ff */
[----:B------:R-:W-:Y:S01]  /*71e0*/  @!P1 STG.E.U8 desc[UR20][R24.64+0x8], R141 ;  /* 0x0000088d18009986 */ /* 0x000fe2000c101114 */
[----:B------:R-:W-:Y:S01]  /*71f0*/  ISETP.LT.OR P1, PT, R35, 0x11, !P0 ;  /* 0x000000112300780c */ /* 0x000fe20004721670 */
[----:B------:R-:W-:Y:S01]  /*7200*/  FMUL R133, R133, R8 ;  /* 0x0000000885857220 */ /* 0x000fe20000400000 */
[----:B0-----:R-:W-:Y:S01]  /*7210*/  F2FP.SATFINITE.E4M3.F32.PACK_AB_MERGE_C R7, RZ, R136, RZ ;  /* 0x00000088ff07723e */ /* 0x001fe200048070ff */
[-C--:B------:R-:W-:Y:S01]  /*7220*/  FMUL R128, R128, R8.reuse ;  /* 0x0000000880807220 */ /* 0x080fe20000400000 */
[----:B------:R-:W-:Y:S01]  /*7230*/  F2FP.SATFINITE.E4M3.F32.PACK_AB_MERGE_C R135, RZ, R135, RZ ;  /* 0x00000087ff87723e */ /* 0x000fe200048070ff */
[----:B------:R-:W-:Y:S01]  /*7240*/  FMUL R131, R131, R8 ;  /* 0x0000000883837220 */ /* 0x000fe20000400000 */
[----:B------:R-:W-:Y:S01]  /*7250*/  F2FP.SATFINITE.E4M3.F32.PACK_AB_MERGE_C R133, RZ, R133, RZ ;  /* 0x00000085ff85723e */ /* 0x000fe200048070ff */
[----:B------:R0:W-:Y:S01]  /*7260*/  @!P4 STG.E.U8 desc[UR20][R24.64+0x9], R7 ;  /* 0x000009071800c986 */ /* 0x0001e2000c101114 */
[----:B-1----:R-:W-:Y:S01]  /*7270*/  F2FP.SATFINITE.E4M3.F32.PACK_AB_MERGE_C R27, RZ, R134, RZ ;  /* 0x00000086ff1b723e */ /* 0x002fe200048070ff */
        /* <DEDUP_REMOVED lines=15> */
[-C--:B------:R-:W-:Y:S01]  /*7370*/  FMUL R125, R125, R8.reuse ;  /* 0x000000087d7d7220 */ /* 0x080fe20000400000 */
[----:B------:R-:W-:Y:S01]  /*7380*/  FMUL R120, R120, R8 ;  /* 0x0000000878787220 */ /* 0x000fe20000400000 */
[----:B------:R-:W-:Y:S01]  /*7390*/  F2FP.SATFINITE.E4M3.F32.PACK_AB_MERGE_C R127, RZ, R127, RZ ;  /* 0x0000007fff7f723e */ /* 0x000fe200048070ff */
[----:B------:R0:W-:Y:S01]  /*73a0*/  @!P4 STG.E.U8 desc[UR20][R24.64+0x11], R7 ;  /* 0x000011071800c986 */ /* 0x0001e2000c101114 */
[----:B-1----:R-:W-:Y:S01]  /*73b0*/  F2FP.SATFINITE.E4M3.F32.PACK_AB_MERGE_C R27, RZ, R130, RZ ;  /* 0x00000082ff1b723e */ /* 0x002fe200048070ff */
[-C--:B------:R-:W-:Y:S01]  /*73c0*/  FMUL R123, R123, R8.reuse ;  /* 0x000000087b7b7220 */ /* 0x080fe20000400000 */
[C---:B------:R-:W-:Y:S01]  /*73d0*/  ISETP.LT.OR P4, PT, R35.reuse, 0x1a, !P0 ;  /* 0x0000001a2300780c */ /* 0x040fe20004781670 */
[----:B------:R-:W-:Y:S01]  /*73e0*/  @!P5 STG.E.U8 desc[UR20][R14.64+0x10], R135 ;  /* 0x000010870e00d986 */ /* 0x000fe2000c101114 */
[C---:B------:R-:W-:Y:S01]  /*73f0*/  ISETP.LT.OR P5, PT, R35.reuse, 0x19, !P2 ;  /* 0x000000192300780c */ /* 0x040fe200057a1670 */
[-C--:B------:R-:W-:Y:S01]  /*7400*/  FMUL R118, R118, R8.reuse ;  /* 0x0000000876767220 */ /* 0x080fe20000400000 */
[----:B------:R-:W-:Y:S01]  /*7410*/  F2FP.SATFINITE.E4M3.F32.PACK_AB_MERGE_C R125, RZ, R125, RZ ;  /* 0x0000007dff7d723e */ /* 0x000fe200048070ff */
[----:B------:R1:W-:Y:S01]  /*7420*/  @!P6 STG.E.U8 desc[UR20][R14.64+0x11], R27 ;  /* 0x0000111b0e00e986 */ /* 0x0003e2000c101114 */
[----:B------:R-:W-:Y:S01]  /*7430*/  ISETP.LT.OR P6, PT, R35, 0x1a, !P2 ;  /* 0x0000001a2300780c */ /* 0x000fe200057c1670 */
        /* <DEDUP_REMOVED lines=8> */
[-C--:B------:R-:W-:Y:S01]  /*74c0*/  FMUL R114, R114, R8.reuse ;  /* 0x0000000872727220 */ /* 0x080fe20000400000 */
[----:B------:R-:W-:Y:S01]  /*74d0*/  FMUL R112, R112, R8 ;  /* 0x0000000870707220 */ /* 0x000fe20000400000 */
[----:B-1----:R-:W-:Y:S01]  /*74e0*/  F2FP.SATFINITE.E4M3.F32.PACK_AB_MERGE_C R27, RZ, R126, RZ ;  /* 0x0000007eff1b723e */ /* 0x002fe200048070ff */
[----:B------:R0:W-:Y:S01]  /*74f0*/  @!P4 STG.E.U8 desc[UR20][R24.64+0x19], R7 ;  /* 0x000019071800c986 */ /* 0x0001e2000c101114 */
[----:B------:R-:W-:Y:S01]  /*7500*/  ISETP.LT.OR P4, PT, R35, 0x22, !P0 ;  /* 0x000000222300780c */ /* 0x000fe20004781670 */
[-C--:B------:R-:W-:Y:S01]  /*7510*/  FMUL R117, R117, R8.reuse ;  /* 0x0000000875757220 */ /* 0x080fe20000400000 */
[----:B------:R-:W-:Y:S01]  /*7520*/  F2FP.SATFINITE.E4M3.F32.PACK_AB_MERGE_C R119, RZ, R119, RZ ;  /* 0x00000077ff77723e */ /* 0x000fe200048070ff */
[----:B------:R-:W-:Y:S01]  /*7530*/  @!P5 STG.E.U8 desc[UR20][R14.64+0x18], R131 ;  /* 0x000018830e00d986 */ /* 0x000fe2000c101114 */
[----:B------:R-:W-:Y:S01]  /*7540*/  ISETP.LT.OR P5, PT, R35, 0x21, !P2 ;  /* 0x000000212300780c */ /* 0x000fe200057a1670 */
[----:B------:R-:W-:Y:S01]  /*7550*/  FMUL R115, R115, R8 ;  /* 0x0000000873737220 */ /* 0x000fe20000400000 */
[----:B------:R-:W-:Y:S01]  /*7560*/  F2FP.SATFINITE.E4M3.F32.PACK_AB_MERGE_C R29, RZ, R112, RZ ;  /* 0x00000070ff1d723e */ /* 0x000fe200048070ff */
[----:B------:R1:W-:Y:S01]  /*7570*/  @!P6 STG.E.U8 desc[UR20][R14.64+0x19], R27 ;  /* 0x0000191b0e00e986 */ /* 0x0003e2000c101114 */
[----:B------:R-:W-:Y:S01]  /*7580*/  ISETP.LT.OR P6, PT, R35, 0x22, !P2 ;  /* 0x000000222300780c */ /* 0x000fe200057c1670 */
[-C--:B------:R-:W-:Y:S01]  /*7590*/  FMUL R110, R110, R8.reuse ;  /* 0x000000086e6e7220 */ /* 0x080fe20000400000 */
[-C--:B------:R-:W-:Y:S01]  /*75a0*/  FMUL R113, R113, R8.reuse ;  /* 0x0000000871717220 */ /* 0x080fe20000400000 */
        /* <DEDUP_REMOVED lines=39> */
[-C--:B------:R-:W-:Y:S01]  /*7820*/  FMUL R101, R101, R8.reuse ;  /* 0x0000000865657220 */ /* 0x080fe20000400000 */
[----:B------:R-:W-:Y:S01]  /*7830*/  @!P1 STG.E.U8 desc[UR20][R24.64+0x30], R121 ;  /* 0x0000307918009986 */ /* 0x000fe2000c101114 */
[----:B------:R-:W-:Y:S01]  /*7840*/  ISETP.LT.OR P1, PT, R35, 0x39, !P0 ;  /* 0x000000392300780c */ /* 0x000fe20004721670 */
[-C--:B------:R-:W-:Y:S01]  /*7850*/  FMUL R99, R99, R8.reuse ;  /* 0x0000000863637220 */ /* 0x080fe20000400000 */
[----:B------:R-:W-:Y:S01]  /*7860*/  ISETP.LT.OR P0, PT, R35, 0x3a, !P0 ;  /* 0x0000003a2300780c */ /* 0x000fe20004701670 */
[----:B------:R-:W-:Y:S01]  /*7870*/  FMUL R94, R94, R8 ;  /* 0x000000085e5e7220 */ /* 0x000fe20000400000 */
[----:B0-----:R-:W-:Y:S01]  /*7880*/  F2FP.SATFINITE.E4M3.F32.PACK_AB_MERGE_C R7, RZ, R116, RZ ;  /* 0x00000074ff07723e */ /* 0x001fe200048070ff */
[-C--:B------:R-:W-:Y:S01]  /*7890*/  FMUL R92, R92, R8.reuse ;  /* 0x000000085c5c7220 */ /* 0x080fe20000400000 */
[----:B------:R-:W-:Y:S01]  /*78a0*/  F2FP.SATFINITE.E4M3.F32.PACK_AB_MERGE_C R103, RZ, R103, RZ ;  /* 0x00000067ff67723e */ /* 0x000fe200048070ff */
[----:B------:R-:W-:Y:S01]  /*78b0*/  FMUL R95, R95, R8 ;  /* 0x000000085f5f7220 */ /* 0x000fe20000400000 */
[----:B-1----:R-:W-:Y:S01]  /*78c0*/  F2FP.SATFINITE.E4M3.F32.PACK_AB_MERGE_C R27, RZ, R114, RZ ;  /* 0x00000072ff1b723e */ /* 0x002fe200048070ff */
[----:B------:R0:W-:Y:S01]  /*78d0*/  @!P4 STG.E.U8 desc[UR20][R24.64+0x31], R7 ;  /* 0x000031071800c986 */ /* 0x0001e2000c101114 */
[----:B------:R-:W-:Y:S01]  /*78e0*/  ISETP.LT.OR P4, PT, R35, 0x39, !P2 ;  /* 0x000000392300780c */ /* 0x000fe20005781670 */
[-C--:B------:R-:W-:Y:S01]  /*78f0*/  FMUL R97, R97, R8.reuse ;  /* 0x0000000861617220 */ /* 0x080fe20000400000 */
[----:B------:R-:W-:Y:S01]  /*7900*/  ISETP.LT.OR P2, PT, R35, 0x3a, !P2 ;  /* 0x0000003a2300780c */ /* 0x000fe20005741670 */
[----:B------:R-:W-:Y:S01]  /*7910*/  @!P5 STG.E.U8 desc[UR20][R14.64+0x30], R119 ;  /* 0x000030770e00d986 */ /* 0x000fe2000c101114 */
[----:B------:R-:W-:Y:S01]  /*7920*/  F2FP.SATFINITE.E4M3.F32.PACK_AB_MERGE_C R101, RZ, R101, RZ ;  /* 0x00000065ff65723e */ /* 0x000fe200048070ff */
[-C--:B------:R-:W-:Y:S01]  /*7930*/  FMUL R90, R90, R8.reuse ;  /* 0x000000085a5a7220 */ /* 0x080fe20000400000 */
[----:B------:R-:W-:Y:S01]  /*7940*/  F2FP.SATFINITE.E4M3.F32.PACK_AB_MERGE_C R99, RZ, R99, RZ ;  /* 0x00000063ff63723e */ /* 0x000fe200048070ff */
[----:B------:R-:W-:Y:S01]  /*7950*/  @!P6 STG.E.U8 desc[UR20][R14.64+0x31], R27 ;  /* 0x0000311b0e00e986 */ /* 0x000fe2000c101114 */
[----:B------:R-:W-:Y:S01]  /*7960*/  F2FP.SATFINITE.E4M3.F32.PACK_AB_MERGE_C R95, RZ, R95, RZ ;  /* 0x0000005fff5f723e */ /* 0x000fe200048070ff */
[-C--:B------:R-:W-:Y:S01]  /*7970*/  FMUL R22, R22, R8.reuse ;  /* 0x0000000816167220 */ /* 0x080fe20000400000 */
[-C--:B------:R-:W-:Y:S01]  /*7980*/  FMUL R93, R93, R8.reuse ;  /* 0x000000085d5d7220 */ /* 0x080fe20000400000 */
[----:B------:R-:W-:Y:S01]  /*7990*/  @!P0 STG.E.U8 desc[UR20][R24.64+0x39], R29 ;  /* 0x0000391d18008986 */ /* 0x000fe2000c101114 */
[----:B------:R-:W-:Y:S01]  /*79a0*/  ISETP.GE.AND P0, PT, R36, 0x81, PT ;  /* 0x000000812400780c */ /* 0x000fe20003f06270 */
[----:B------:R-:W-:Y:S01]  /*79b0*/  FMUL R91, R91, R8 ;  /* 0x000000085b5b7220 */ /* 0x000fe20000400000 */
[----:B0-----:R-:W-:Y:S01]  /*79c0*/  F2FP.SATFINITE.E4M3.F32.PACK_AB_MERGE_C R7, RZ, R110, RZ ;  /* 0x0000006eff07723e */ /* 0x001fe200048070ff */
[----:B------:R0:W-:Y:S01]  /*79d0*/  @!P1 STG.E.U8 desc[UR20][R24.64+0x38], R117 ;  /* 0x0000387518009986 */ /* 0x0001e2000c101114 */
[C---:B------:R-:W-:Y:S01]  /*79e0*/  ISETP.LT.OR P6, PT, R35.reuse, 0x1, !P0 ;  /* 0x000000012300780c */ /* 0x040fe200047c1670 */
[-C--:B------:R-:W-:Y:S01]  /*79f0*/  FMUL R88, R88, R8.reuse ;  /* 0x0000000858587220 */ /* 0x080fe20000400000 */
[----:B------:R-:W-:Y:S01]  /*7a00*/  ISETP.LT.OR P5, PT, R35, 0x2, !P0 ;  /* 0x000000022300780c */ /* 0x000fe200047a1670 */
[----:B------:R-:W-:Y:S01]  /*7a10*/  @!P4 STG.E.U8 desc[UR20][R14.64+0x38], R115 ;  /* 0x000038730e00c986 */ /* 0x000fe2000c101114 */
[----:B------:R-:W-:Y:S01]  /*7a20*/  ISETP.GE.AND P1, PT, R36, 0x89, PT ;  /* 0x000000892400780c */ /* 0x000fe20003f26270 */
[-C--:B------:R-:W-:Y:S01]  /*7a30*/  FMUL R21, R21, R8.reuse ;  /* 0x0000000815157220 */ /* 0x080fe20000400000 */
[----:B------:R-:W-:Y:S01]  /*7a40*/  F2FP.SATFINITE.E4M3.F32.PACK_AB_MERGE_C R97, RZ, R97, RZ ;  /* 0x00000061ff61723e */ /* 0x000fe200048070ff */
[----:B------:R1:W-:Y:S01]  /*7a50*/  @!P2 STG.E.U8 desc[UR20][R14.64+0x39], R7 ;  /* 0x000039070e00a986 */ /* 0x0003e2000c101114 */
[----:B------:R-:W-:Y:S01]  /*7a60*/  ISETP.LT.OR P4, PT, R35, 0x1, !P1 ;  /* 0x000000012300780c */ /* 0x000fe20004f81670 */
[-C--:B------:R-:W-:Y:S01]  /*7a70*/  FMUL R89, R89, R8.reuse ;  /* 0x0000000859597220 */ /* 0x080fe20000400000 */
[----:B------:R-:W-:Y:S01]  /*7a80*/  ISETP.LT.OR P2, PT, R35, 0xa, !P0 ;  /* 0x0000000a2300780c */ /* 0x000fe20004741670 */
[----:B------:R-:W-:Y:S01]  /*7a90*/  FMUL R23, R23, R8 ;  /* 0x0000000817177220 */ /* 0x000fe20000400000 */
[----:B0-----:R-:W-:Y:S01]  /*7aa0*/  F2FP.SATFINITE.E4M3.F32.PACK_AB_MERGE_C R25, RZ, R108, RZ ;  /* 0x0000006cff19723e */ /* 0x001fe200048070ff */
[----:B------:R-:W-:Y:S01]  /*7ab0*/  @!P6 STG.E.U8 desc[UR20][R12.64], R113 ;  /* 0x000000710c00e986 */ /* 0x000fe2000c101114 */
[C---:B------:R-:W-:Y:S01]  /*7ac0*/  ISETP.LT.OR P6, PT, R35.reuse, 0x2, !P1 ;  /* 0x000000022300780c */ /* 0x040fe20004fc1670 */
[-C--:B------:R-:W-:Y:S01]  /*7ad0*/  FMUL R20, R20, R8.reuse ;  /* 0x0000000814147220 */ /* 0x080fe20000400000 */
[----:B------:R-:W-:Y:S01]  /*7ae0*/  F2FP.SATFINITE.E4M3.F32.PACK_AB_MERGE_C R93, RZ, R93, RZ ;  /* 0x0000005dff5d723e */ /* 0x000fe200048070ff */
[----:B------:R-:W-:Y:S01]  /*7af0*/  @!P5 STG.E.U8 desc[UR20][R12.64+0x1], R25 ;  /* 0x000001190c00d986 */ /* 0x000fe2000c101114 */
[----:B------:R-:W-:Y:S01]  /*7b00*/  ISETP.LT.OR P5, PT, R35, 0x9, !P0 ;  /* 0x000000092300780c */ /* 0x000fe200047a1670 */
[----:B------:R-:W-:Y:S01]  /*7b10*/  FMUL R17, R17, R8 ;  /* 0x0000000811117220 */ /* 0x000fe20000400000 */
[----:B-1----:R-:W-:Y:S01]  /*7b20*/  F2FP.SATFINITE.E4M3.F32.PACK_AB_MERGE_C R7, RZ, R106, RZ ;  /* 0x0000006aff07723e */ /* 0x002fe200048070ff */
[----:B------:R-:W-:Y:S01]  /*7b30*/  @!P4 STG.E.U8 desc[UR20][R10.64], R111 ;  /* 0x0000006f0a00c986 */ /* 0x000fe2000c101114 */
[----:B------:R-:W-:Y:S01]  /*7b40*/  F2FP.SATFINITE.E4M3.F32.PACK_AB_MERGE_C R15, RZ, R104, RZ ;  /* 0x00000068ff0f723e */ /* 0x000fe200048070ff */
[-C--:B------:R-:W-:Y:S01]  /*7b50*/  FMUL R16, R16, R8.reuse ;  /* 0x0000000810107220 */ /* 0x080fe20000400000 */
[----:B------:R-:W-:Y:S01]  /*7b60*/  ISETP.LT.OR P4, PT, R35, 0x9, !P1 ;  /* 0x000000092300780c */ /* 0x000fe20004f81670 */
[-C--:B------:R-:W-:Y:S01]  /*7b70*/  FMUL R19, R19, R8.reuse ;  /* 0x0000000813137220 */ /* 0x080fe20000400000 */
[----:B------:R-:W-:Y:S01]  /*7b80*/  F2FP.SATFINITE.E4M3.F32.PACK_AB_MERGE_C R91, RZ, R91, RZ ;  /* 0x0000005bff5b723e */ /* 0x000fe200048070ff */
[----:B------:R0:W-:Y:S01]  /*7b90*/  @!P6 STG.E.U8 desc[UR20][R10.64+0x1], R7 ;  /* 0x000001070a00e986 */ /* 0x0001e2000c101114 */
[C---:B------:R-:W-:Y:S01]  /*7ba0*/  ISETP.LT.OR P6, PT, R35.reuse, 0xa, !P1 ;  /* 0x0000000a2300780c */ /* 0x040fe20004fc1670 */
[----:B------:R-:W-:Y:S01]  /*7bb0*/  FMUL R18, R18, R8 ;  /* 0x0000000812127220 */ /* 0x000fe20000400000 */
[----:B------:R-:W-:Y:S01]  /*7bc0*/  F2FP.SATFINITE.E4M3.F32.PACK_AB_MERGE_C R21, RZ, R21, RZ ;  /* 0x00000015ff15723e */ /* 0x000fe200048070ff */
[----:B------:R1:W-:Y:S01]  /*7bd0*/  @!P2 STG.E.U8 desc[UR20][R12.64+0x9], R15 ;  /* 0x0000090f0c00a986 */ /* 0x0003e2000c101114 */
[----:B------:R-:W-:-:S02]  /*7be0*/  ISETP.LT.OR P2, PT, R35, 0x12, !P0 ;  /* 0x000000122300780c */ /* 0x000fc40004741670 */
[----:B------:R-:W-:Y:S01]  /*7bf0*/  F2FP.SATFINITE.E4M3.F32.PACK_AB_MERGE_C R89, RZ, R89, RZ ;  /* 0x00000059ff59723e */ /* 0x000fe200048070ff */
[----:B------:R-:W-:Y:S01]  /*7c00*/  @!P5 STG.E.U8 desc[UR20][R12.64+0x8], R107 ;  /* 0x0000086b0c00d986 */ /* 0x000fe2000c101114 */
[C---:B------:R-:W-:Y:S02]  /*7c10*/  ISETP.LT.OR P5, PT, R35.reuse, 0x11, !P0 ;  /* 0x000000112300780c */ /* 0x040fe400047a1670 */
[----:B------:R-:W-:Y:S01]  /*7c20*/  F2FP.SATFINITE.E4M3.F32.PACK_AB_MERGE_C R23, RZ, R23, RZ ;  /* 0x00000017ff17723e */ /* 0x000fe200048070ff */
[----:B------:R-:W-:Y:S01]  /*7c30*/  @!P4 STG.E.U8 desc[UR20][R10.64+0x8], R109 ;  /* 0x0000086d0a00c986 */ /* 0x000fe2000c101114 */
[----:B0-----:R-:W-:Y:S02]  /*7c40*/  F2FP.SATFINITE.E4M3.F32.PACK_AB_MERGE_C R7, RZ, R102, RZ ;  /* 0x00000066ff07723e */ /* 0x001fe400048070ff */
[C---:B------:R-:W-:Y:S02]  /*7c50*/  ISETP.LT.OR P4, PT, R35.reuse, 0x11, !P1 ;  /* 0x000000112300780c */ /* 0x040fe40004f81670 */
[----:B-1----:R-:W-:Y:S01]  /*7c60*/  F2FP.SATFINITE.E4M3.F32.PACK_AB_MERGE_C R15, RZ, R98, RZ ;  /* 0x00000062ff0f723e */ /* 0x002fe200048070ff */
[----:B------:R0:W-:Y:S01]  /*7c70*/  @!P6 STG.E.U8 desc[UR20][R10.64+0x9], R7 ;  /* 0x000009070a00e986 */ /* 0x0001e2000c101114 */
[----:B------:R-:W-:-:S02]  /*7c80*/  ISETP.LT.OR P6, PT, R35, 0x12, !P1 ;  /* 0x000000122300780c */ /* 0x000fc40004fc1670 */
[----:B------:R-:W-:Y:S01]  /*7c90*/  F2FP.SATFINITE.E4M3.F32.PACK_AB_MERGE_C R17, RZ, R17, RZ ;  /* 0x00000011ff11723e */ /* 0x000fe200048070ff */
[----:B------:R1:W-:Y:S01]  /*7ca0*/  @!P2 STG.E.U8 desc[UR20][R12.64+0x11], R15 ;  /* 0x0000110f0c00a986 */ /* 0x0003e2000c101114 */
[C---:B------:R-:W-:Y:S02]  /*7cb0*/  ISETP.LT.OR P2, PT, R35.reuse, 0x1a, !P0 ;  /* 0x0000001a2300780c */ /* 0x040fe40004741670 */
[----:B------:R-:W-:Y:S01]  /*7cc0*/  F2FP.SATFINITE.E4M3.F32.PACK_AB_MERGE_C R19, RZ, R19, RZ ;  /* 0x00000013ff13723e */ /* 0x000fe200048070ff */
[----:B------:R-:W-:Y:S01]  /*7cd0*/  @!P5 STG.E.U8 desc[UR20][R12.64+0x10], R105 ;  /* 0x000010690c00d986 */ /* 0x000fe2000c101114 */
[C---:B------:R-:W-:Y:S02]  /*7ce0*/  ISETP.LT.OR P5, PT, R35.reuse, 0x19, !P0 ;  /* 0x000000192300780c */ /* 0x040fe400047a1670 */
[----:B0-----:R-:W-:Y:S01]  /*7cf0*/  F2FP.SATFINITE.E4M3.F32.PACK_AB_MERGE_C R7, RZ, R100, RZ ;  /* 0x00000064ff07723e */ /* 0x001fe200048070ff */
[----:B------:R-:W-:Y:S01]  /*7d00*/  @!P4 STG.E.U8 desc[UR20][R10.64+0x10], R103 ;  /* 0x000010670a00c986 */ /* 0x000fe2000c101114 */
[----:B------:R-:W-:-:S02]  /*7d10*/  ISETP.LT.OR P4, PT, R35, 0x19, !P1 ;  /* 0x000000192300780c */ /* 0x000fc40004f81670 */
[----:B-1----:R-:W-:Y:S01]  /*7d20*/  F2FP.SATFINITE.E4M3.F32.PACK_AB_MERGE_C R15, RZ, R96, RZ ;  /* 0x00000060ff0f723e */ /* 0x002fe200048070ff */
[----:B------:R0:W-:Y:S01]  /*7d30*/  @!P6 STG.E.U8 desc[UR20][R10.64+0x11], R7 ;  /* 0x000011070a00e986 */ /* 0x0001e2000c101114 */
[----:B------:R-:W-:-:S03]  /*7d40*/  ISETP.LT.OR P6, PT, R35, 0x1a, !P1 ;  /* 0x0000001a2300780c */ /* 0x000fc60004fc1670 */
[----:B------:R1:W-:Y:S01]  /*7d50*/  @!P2 STG.E.U8 desc[UR20][R12.64+0x19], R15 ;  /* 0x0000190f0c00a986 */ /* 0x0003e2000c101114 */
[----:B------:R-:W-:-:S03]  /*7d60*/  ISETP.LT.OR P2, PT, R35, 0x22, !P0 ;  /* 0x000000222300780c */ /* 0x000fc60004741670 */
[----:B------:R-:W-:Y:S01]  /*7d70*/  @!P5 STG.E.U8 desc[UR20][R12.64+0x18], R101 ;  /* 0x000018650c00d986 */ /* 0x000fe2000c101114 */
[C---:B------:R-:W-:Y:S02]  /*7d80*/  ISETP.LT.OR P5, PT, R35.reuse, 0x21, !P0 ;  /* 0x000000212300780c */ /* 0x040fe400047a1670 */
[----:B0-----:R-:W-:Y:S01]  /*7d90*/  F2FP.SATFINITE.E4M3.F32.PACK_AB_MERGE_C R7, RZ, R94, RZ ;  /* 0x0000005eff07723e */ /* 0x001fe200048070ff */
[----:B------:R-:W-:Y:S01]  /*7da0*/  @!P4 STG.E.U8 desc[UR20][R10.64+0x18], R99 ;  /* 0x000018630a00c986 */ /* 0x000fe2000c101114 */
[C---:B------:R-:W-:Y:S02]  /*7db0*/  ISETP.LT.OR P4, PT, R35.reuse, 0x21, !P1 ;  /* 0x000000212300780c */ /* 0x040fe40004f81670 */
        /* <DEDUP_REMOVED lines=24> */
[C---:B------:R-:W-:Y:S02]  /*7f40*/  ISETP.LT.OR P2, PT, R35.reuse, 0x39, !P0 ;  /* 0x000000392300780c */ /* 0x040fe40004741670 */
[C---:B------:R-:W-:Y:S01]  /*7f50*/  ISETP.LT.OR P0, PT, R35.reuse, 0x3a, !P0 ;  /* 0x0000003a2300780c */ /* 0x040fe20004701670 */
[----:B------:R2:W-:Y:S01]  /*7f60*/  @!P5 STG.E.U8 desc[UR20][R12.64+0x30], R89 ;  /* 0x000030590c00d986 */ /* 0x0005e2000c101114 */
[C---:B------:R-:W-:Y:S02]  /*7f70*/  ISETP.LT.OR P5, PT, R35.reuse, 0x39, !P1 ;  /* 0x000000392300780c */ /* 0x040fe40004fa1670 */
[----:B------:R-:W-:Y:S01]  /*7f80*/  ISETP.LT.OR P1, PT, R35, 0x3a, !P1 ;  /* 0x0000003a2300780c */ /* 0x000fe20004f21670 */
[----:B------:R2:W-:Y:S01]  /*7f90*/  @!P4 STG.E.U8 desc[UR20][R10.64+0x30], R23 ;  /* 0x000030170a00c986 */ /* 0x0005e2000c101114 */
[----:B0-----:R-:W-:Y:S02]  /*7fa0*/  F2FP.SATFINITE.E4M3.F32.PACK_AB_MERGE_C R7, RZ, R20, RZ ;  /* 0x00000014ff07723e */ /* 0x001fe400048070ff */
[----:B-1----:R-:W-:-:S03]  /*7fb0*/  F2FP.SATFINITE.E4M3.F32.PACK_AB_MERGE_C R21, RZ, R18, RZ ;  /* 0x00000012ff15723e */ /* 0x002fc600048070ff */
[----:B------:R2:W-:Y:S04]  /*7fc0*/  @!P6 STG.E.U8 desc[UR20][R10.64+0x31], R7 ;  /* 0x000031070a00e986 */ /* 0x0005e8000c101114 */
[----:B------:R2:W-:Y:S04]  /*7fd0*/  @!P2 STG.E.U8 desc[UR20][R12.64+0x38], R17 ;  /* 0x000038110c00a986 */ /* 0x0005e8000c101114 */
[----:B------:R2:W-:Y:S04]  /*7fe0*/  @!P0 STG.E.U8 desc[UR20][R12.64+0x39], R15 ;  /* 0x0000390f0c008986 */ /* 0x0005e8000c101114 */
[----:B------:R2:W-:Y:S04]  /*7ff0*/  @!P5 STG.E.U8 desc[UR20][R10.64+0x38], R19 ;  /* 0x000038130a00d986 */ /* 0x0005e8000c101114 */
[----:B------:R2:W-:Y:S02]  /*8000*/  @!P1 STG.E.U8 desc[UR20][R10.64+0x39], R21 ;  /* 0x000039150a009986 */ /* 0x0005e4000c101114 */
.L_x_165:
[----:B------:R-:W-:Y:S05]  /*8010*/  BSYNC B0 ;  /* 0x0000000000007941 */ /* 0x000fea0003800000 */
.L_x_35:
[----:B------:R-:W-:Y:S01]  /*8020*/  ULDC UR6, c[0x0][0xc] ;  /* 0x0000030000067ab9 */ /* 0x000fe20000000800 */
[----:B------:R-:W-:Y:S01]  /*8030*/  ULDC UR7, c[0x0][0x10] ;  /* 0x0000040000077ab9 */ /* 0x000fe20000000800 */
[----:B0-2--5:R-:W0:Y:S01]  /*8040*/  LDC R7, c[0x0][0x14] ;  /* 0x00000500ff077b82 */ /* 0x025e220000000800 */
[----:B------:R-:W-:Y:S01]  /*8050*/  UIMAD.WIDE.U32 UR6, UR6, UR7, URZ ;  /* 0x00000007060672a5 */ /* 0x000fe2000f8e003f */
[----:B------:R-:W-:Y:S01]  /*8060*/  PRMT R11, RZ, 0x7610, R11 ;  /* 0x00007610ff0b7816 */ /* 0x000fe2000000000b */
[----:B------:R-:W-:-:S04]  /*8070*/  IMAD.MOV.U32 R10, RZ, RZ, -0x1 ;  /* 0xffffffffff0a7424 */ /* 0x000fc800078e00ff */
[----:B0-----:R-:W-:-:S04]  /*8080*/  IMAD.WIDE.U32 R2, R7, UR6, R2 ;  /* 0x0000000607027c25 */ /* 0x001fc8000f8e0002 */
[----:B------:R-:W-:Y:S01]  /*8090*/  IMAD R7, R7, UR7, RZ ;  /* 0x0000000707077c24 */ /* 0x000fe2000f8e02ff */
[----:B------:R-:W-:Y:S02]  /*80a0*/  ULDC.64 UR6, c[0x0][0x650] ;  /* 0x0001940000067ab9 */ /* 0x000fe40000000a00 */
[----:B------:R-:W-:Y:S01]  /*80b0*/  ISETP.GE.U32.AND P0, PT, R2, UR6, PT ;  /* 0x0000000602007c0c */ /* 0x000fe2000bf06070 */
[----:B------:R-:W-:Y:S02]  /*80c0*/  IMAD.IADD R3, R3, 0x1, R7 ;  /* 0x0000000103037824 */ /* 0x000fe400078e0207 */
[----:B------:R-:W-:-:S03]  /*80d0*/  IMAD.MOV.U32 R7, RZ, RZ, -0x1 ;  /* 0xffffffffff077424 */ /* 0x000fc600078e00ff */
[----:B------:R-:W-:-:S13]  /*80e0*/  ISETP.GE.U32.AND.EX P0, PT, R3, UR7, PT, P0 ;  /* 0x0000000703007c0c */ /* 0x000fda000bf06100 */
[----:B------:R-:W-:Y:S05]  /*80f0*/  @P0 BRA `(.L_x_166) ;  /* 0x0000000400600947 */ /* 0x000fea0003800000 */
[----:B------:R-:W0:Y:S01]  /*8100*/  S2R R22, SR_CTAID.X ;  /* 0x0000000000167919 */ /* 0x000e220000002500 */
[----:B------:R-:W2:Y:S01]  /*8110*/  LDC.64 R16, c[0x0][0x628] ;  /* 0x00018a00ff107b82 */ /* 0x000ea20000000a00 */
[----:B------:R-:W-:Y:S01]  /*8120*/  ULDC UR6, c[0x0][0x150] ;  /* 0x0000540000067ab9 */ /* 0x000fe20000000800 */
[----:B---34-:R-:W-:Y:S01]  /*8130*/  IMAD.MOV.U32 R14, RZ, RZ, R2 ;  /* 0x000000ffff0e7224 */ /* 0x018fe200078e0002 */
[----:B-1----:R-:W1:Y:S01]  /*8140*/  S2R R24, SR_CTAID.Y ;  /* 0x0000000000187919 */ /* 0x002e620000002600 */
[----:B------:R-:W-:-:S04]  /*8150*/  IMAD.MOV.U32 R15, RZ, RZ, R3 ;  /* 0x000000ffff0f7224 */ /* 0x000fc800078e0003 */
[----:B------:R-:W3:Y:S08]  /*8160*/  LDC R25, c[0x0][0x144] ;  /* 0x00005100ff197b82 */ /* 0x000ef00000000800 */
[----:B------:R-:W4:Y:S08]  /*8170*/  LDC R18, c[0x0][0x630] ;  /* 0x00018c00ff127b82 */ /* 0x000f300000000800 */
[----:B------:R-:W1:Y:S01]  /*8180*/  LDC.64 R20, c[0x0][0x620] ;  /* 0x00018800ff147b82 */ /* 0x000e620000000a00 */
[----:B--2---:R-:W-:-:S04]  /*8190*/  ISETP.NE.U32.AND P0, PT, R16, RZ, PT ;  /* 0x000000ff1000720c */ /* 0x004fc80003f05070 */
[----:B------:R-:W-:Y:S02]  /*81a0*/  ISETP.NE.AND.EX P0, PT, R17, RZ, PT, P0 ;  /* 0x000000ff1100720c */ /* 0x000fe40003f05300 */
[----:B0-----:R-:W-:-:S05]  /*81b0*/  I2FP.F32.U32 R7, R22 ;  /* 0x0000001600077245 */ /* 0x001fca0000201000 */
[----:B------:R-:W-:-:S04]  /*81c0*/  FMUL R7, R7, UR6 ;  /* 0x0000000607077c20 */ /* 0x000fc80008400000 */
[----:B------:R0:W2:Y:S02]  /*81d0*/  F2I.U32.TRUNC.NTZ R23, R7 ;  /* 0x0000000700177305 */ /* 0x0000a4000020f000 */
[----:B---34-:R-:W-:Y:S05]  /*81e0*/  @!P0 BRA `(.L_x_167) ;  /* 0x0000000000288947 */ /* 0x018fea0003800000 */
[----:B0-----:R-:W0:Y:S02]  /*81f0*/  LDC R7, c[0x0][0x634] ;  /* 0x00018d00ff077b82 */ /* 0x001e240000000800 */
        /* <DEDUP_REMOVED lines=9> */
.L_x_167:
[-CC-:B------:R-:W-:Y:S01]  /*8290*/  SHF.R.U64 R19, R14, R18.reuse, R15.reuse ;  /* 0x000000120e137219 */ /* 0x180fe2000000120f */
[----:B------:R-:W3:Y:S01]  /*82a0*/  LDC.64 R30, c[0x0][0x640] ;  /* 0x00019000ff1e7b82 */ /* 0x000ee20000000a00 */
[----:B0-----:R-:W-:Y:S01]  /*82b0*/  SHF.R.U32.HI R7, RZ, R18, R15 ;  /* 0x00000012ff077219 */ /* 0x001fe2000001160f */
[----:B--2---:R-:W-:Y:S01]  /*82c0*/  IMAD.MOV R23, RZ, RZ, -R23 ;  /* 0x000000ffff177224 */ /* 0x004fe200078e0a17 */
[----:B------:R-:W-:Y:S01]  /*82d0*/  IADD3 R13, P0, RZ, -R19, RZ ;  /* 0x80000013ff0d7210 */ /* 0x000fe20007f1e0ff */
[----:B------:R-:W-:Y:S02]  /*82e0*/  ULDC UR6, c[0x0][0x154] ;  /* 0x0000550000067ab9 */ /* 0x000fe40000000800 */
[----:B------:R-:W-:Y:S02]  /*82f0*/  IMAD R25, R25, R23, R22 ;  /* 0x0000001719197224 */ /* 0x000fe400078e0216 */
[----:B------:R-:W0:Y:S01]  /*8300*/  LDC R14, c[0x0][0x618] ;  /* 0x00018600ff0e7b82 */ /* 0x000e220000000800 */
[----:B------:R-:W-:-:S02]  /*8310*/  IMAD.X R7, RZ, RZ, ~R7, P0 ;  /* 0x000000ffff077224 */ /* 0x000fc400000e0e07 */
[----:B-1----:R-:W-:-:S04]  /*8320*/  IMAD.WIDE.U32 R10, R13, R20, R2 ;  /* 0x000000140d0a7225 */ /* 0x002fc800078e0002 */
[----:B------:R-:W-:Y:S01]  /*8330*/  IMAD R12, R7, R20, RZ ;  /* 0x00000014070c7224 */ /* 0x000fe200078e02ff */
[----:B------:R-:W1:Y:S03]  /*8340*/  LDC R26, c[0x0][0x608] ;  /* 0x00018200ff1a7b82 */ /* 0x000e660000000800 */
[----:B------:R-:W-:Y:S02]  /*8350*/  IMAD R7, R13, R21, R12 ;  /* 0x000000150d077224 */ /* 0x000fe400078e020c */
[----:B------:R-:W-:Y:S02]  /*8360*/  IMAD.MOV.U32 R13, RZ, RZ, 0x1 ;  /* 0x00000001ff0d7424 */ /* 0x000fe400078e00ff */
[----:B------:R-:W-:Y:S01]  /*8370*/  IMAD.IADD R7, R11, 0x1, R7 ;  /* 0x000000010b077824 */ /* 0x000fe200078e0207 */
[----:B------:R-:W2:Y:S01]  /*8380*/  LDC R28, c[0x0][0x658] ;  /* 0x00019600ff1c7b82 */ /* 0x000ea20000000800 */
[----:B------:R-:W-:-:S02]  /*8390*/  I2FP.F32.U32 R11, R24 ;  /* 0x00000018000b7245 */ /* 0x000fc40000201000 */
[----:B---3--:R-:W-:-:S03]  /*83a0*/  ISETP.NE.U32.AND P0, PT, R30, RZ, PT ;  /* 0x000000ff1e00720c */ /* 0x008fc60003f05070 */
[----:B------:R-:W-:Y:S01]  /*83b0*/  FMUL R12, R11, UR6 ;  /* 0x000000060b0c7c20 */ /* 0x000fe20008400000 */
[----:B------:R-:W-:Y:S01]  /*83c0*/  ISETP.NE.AND.EX P0, PT, R31, RZ, PT, P0 ;  /* 0x000000ff1f00720c */ /* 0x000fe20003f05300 */
[----:B------:R-:W3:Y:S01]  /*83d0*/  LDC R23, c[0x0][0x148] ;  /* 0x00005200ff177b82 */ /* 0x000ee20000000800 */
[-CC-:B0-----:R-:W-:Y:S01]  /*83e0*/  SHF.R.U64 R18, R10, R14.reuse, R7.reuse ;  /* 0x0000000e0a127219 */ /* 0x181fe20000001207 */
[----:B------:R0:W4:Y:S01]  /*83f0*/  F2I.U32.TRUNC.NTZ R20, R12 ;  /* 0x0000000c00147305 */ /* 0x000122000020f000 */
[----:B------:R-:W-:Y:S01]  /*8400*/  SHF.R.U32.HI R7, RZ, R14, R7 ;  /* 0x0000000eff077219 */ /* 0x000fe20000011607 */
[----:B------:R-:W-:-:S04]  /*8410*/  IMAD.MOV.U32 R11, RZ, RZ, -0x1 ;  /* 0xffffffffff0b7424 */ /* 0x000fc800078e00ff */
[----:B------:R-:W0:Y:S01]  /*8420*/  LDC R22, c[0x0][0x600] ;  /* 0x00018000ff167b82 */ /* 0x000e220000000800 */
[-CC-:B-1----:R-:W-:Y:S02]  /*8430*/  SHF.R.U64 R16, R18, R26.reuse, R7.reuse ;  /* 0x0000001a12107219 */ /* 0x182fe40000001207 */
[----:B------:R-:W-:-:S05]  /*8440*/  SHF.R.U32.HI R7, RZ, R26, R7 ;  /* 0x0000001aff077219 */ /* 0x000fca0000011607 */
[----:B------:R-:W1:Y:S01]  /*8450*/  LDC R29, c[0x0][0x648] ;  /* 0x00019200ff1d7b82 */ /* 0x000e620000000800 */
[-C--:B--2---:R-:W-:Y:S02]  /*8460*/  SHF.L.U32 R10, R11, R28.reuse, RZ ;  /* 0x0000001c0b0a7219 */ /* 0x084fe400000006ff */
[-CC-:B------:R-:W-:Y:S02]  /*8470*/  SHF.R.U64 R21, R16, R28.reuse, R7.reuse ;  /* 0x0000001c10157219 */ /* 0x180fe40000001207 */
[----:B------:R-:W-:Y:S02]  /*8480*/  SHF.R.U32.HI R11, RZ, R28, R7 ;  /* 0x0000001cff0b7219 */ /* 0x000fe40000011607 */
[----:B------:R-:W-:Y:S01]  /*8490*/  LOP3.LUT R27, RZ, R10, RZ, 0x33, !PT ;  /* 0x0000000aff1b7212 */ /* 0x000fe200078e33ff */
[----:B------:R-:W2:Y:S01]  /*84a0*/  LDC R32, c[0x0][0x638] ;  /* 0x00018e00ff207b82 */ /* 0x000ea20000000800 */
[----:B------:R-:W-:Y:S01]  /*84b0*/  SHF.L.U32 R28, R13, R28, RZ ;  /* 0x0000001c0d1c7219 */ /* 0x000fe200000006ff */
[----:B------:R-:W-:-:S06]  /*84c0*/  IMAD.MOV.U32 R10, RZ, RZ, R21 ;  /* 0x000000ffff0a7224 */ /* 0x000fcc00078e0015 */
[----:B------:R-:W0:Y:S01]  /*84d0*/  LDC R33, c[0x0][0x610] ;  /* 0x00018400ff217b82 */ /* 0x000e220000000800 */
[----:B----4-:R-:W-:Y:S05]  /*84e0*/  @!P0 BRA `(.L_x_168) ;  /* 0x0000000000288947 */ /* 0x010fea0003800000 */
[----:B------:R-:W4:Y:S02]  /*84f0*/  LDC R10, c[0x0][0x64c] ;  /* 0x00019300ff0a7b82 */ /* 0x000f240000000800 */
[----:B----4-:R-:W-:-:S05]  /*8500*/  IADD3 R7, P0, R21, R10, RZ ;  /* 0x0000000a15077210 */ /* 0x010fca0007f1e0ff */
[----:B------:R-:W-:-:S04]  /*8510*/  IMAD.X R17, RZ, RZ, R11, P0 ;  /* 0x000000ffff117224 */ /* 0x000fc800000e060b */
[----:B------:R-:W-:-:S04]  /*8520*/  IMAD.WIDE.U32 R10, R17, R30, RZ ;  /* 0x0000001e110a7225 */ /* 0x000fc800078e00ff */
[----:B0-----:R-:W-:-:S04]  /*8530*/  IMAD.WIDE.U32 R12, P0, R7, R31, R10 ;  /* 0x0000001f070c7225 */ /* 0x001fc8000780000a */
[----:B------:R-:W-:-:S04]  /*8540*/  IMAD.WIDE.U32 R10, R7, R30, RZ ;  /* 0x0000001e070a7225 */ /* 0x000fc800078e00ff */
[----:B------:R-:W-:Y:S01]  /*8550*/  IMAD.X R15, RZ, RZ, RZ, P0 ;  /* 0x000000ffff0f7224 */ /* 0x000fe200000e06ff */
[----:B------:R-:W-:Y:S01]  /*8560*/  IADD3 RZ, P0, R11, R12, RZ ;  /* 0x0000000c0bff7210 */ /* 0x000fe20007f1e0ff */
[----:B------:R-:W-:-:S04]  /*8570*/  IMAD.MOV.U32 R14, RZ, RZ, R13 ;  /* 0x000000ffff0e7224 */ /* 0x000fc800078e000d */
[----:B------:R-:W-:-:S08]  /*8580*/  IMAD.WIDE.U32.X R10, R17, R31, R14, P0 ;  /* 0x0000001f110a7225 */ /* 0x000fd000000e040e */
.L_x_168:
[----:B-1----:R-:W-:Y:S01]  /*8590*/  SHF.R.U64 R7, R10, R29, R11 ;  /* 0x0000001d0a077219 */ /* 0x002fe2000000120b */
[----:B0-----:R-:W-:Y:S01]  /*85a0*/  VIADD R11, R22, 0xffffffff ;  /* 0xffffffff160b7836 */ /* 0x001fe20000000000 */
[----:B------:R-:W-:Y:S01]  /*85b0*/  LOP3.LUT R34, R16, R27, RZ, 0xc0, !PT ;  /* 0x0000001b10227212 */ /* 0x000fe200078ec0ff */
[----:B------:R-:W-:Y:S02]  /*85c0*/  IMAD.MOV R20, RZ, RZ, -R20 ;  /* 0x000000ffff147224 */ /* 0x000fe400078e0a14 */
[----:B------:R-:W-:Y:S01]  /*85d0*/  IMAD.MOV R10, RZ, RZ, -R7 ;  /* 0x000000ffff0a7224 */ /* 0x000fe200078e0a07 */
[----:B------:R-:W-:Y:S01]  /*85e0*/  LOP3.LUT R18, R18, R11, RZ, 0xc0, !PT ;  /* 0x0000000b12127212 */ /* 0x000fe200078ec0ff */
[----:B------:R-:W-:Y:S02]  /*85f0*/  IMAD R34, R28, R7, R34 ;  /* 0x000000071c227224 */ /* 0x000fe400078e0222 */
[----:B---3--:R-:W-:Y:S02]  /*8600*/  @P3 IMAD R25, R23, R20, R24 ;  /* 0x0000001417193224 */ /* 0x008fe400078e0218 */
[----:B--2---:R-:W-:-:S02]  /*8610*/  IMAD R7, R10, R32, R21 ;  /* 0x000000200a077224 */ /* 0x004fc400078e0215 */
[----:B------:R-:W-:Y:S02]  /*8620*/  IMAD R34, R34, R33, R25 ;  /* 0x0000002122227224 */ /* 0x000fe400078e0219 */
[----:B------:R-:W-:Y:S02]  /*8630*/  IMAD R7, R7, R22, R18 ;  /* 0x0000001607077224 */ /* 0x000fe400078e0212 */
[----:B------:R-:W-:-:S03]  /*8640*/  IMAD.MOV.U32 R11, RZ, RZ, 0x1 ;  /* 0x00000001ff0b7424 */ /* 0x000fc600078e00ff */
[----:B------:R-:W-:Y:S02]  /*8650*/  SEL R10, R7, R34, !P3 ;  /* 0x00000022070a7207 */ /* 0x000fe40005800000 */
[----:B------:R-:W-:Y:S01]  /*8660*/  SEL R34, R34, R7, !P3 ;  /* 0x0000000722227207 */ /* 0x000fe20005800000 */
[----:B------:R-:W-:-:S07]  /*8670*/  IMAD.MOV.U32 R7, RZ, RZ, R19 ;  /* 0x000000ffff077224 */ /* 0x000fce00078e0013 */
.L_x_166:
[----:B------:R-:W-:Y:S01]  /*8680*/  UIADD3 UR5, UR9, UR5, URZ ;  /* 0x0000000509057290 */ /* 0x000fe2000fffe03f */
[----:B------:R-:W-:Y:S01]  /*8690*/  LOP3.LUT P0, RZ, R11, 0xff, RZ, 0xc0, !PT ;  /* 0x000000ff0bff7812 */ /* 0x000fe2000780c0ff */
[----:B------:R-:W-:Y:S02]  /*86a0*/  IMAD.MOV.U32 R11, RZ, RZ, R34 ;  /* 0x000000ffff0b7224 */ /* 0x000fe400078e0022 */
[----:B------:R-:W-:Y:S02]  /*86b0*/  USHF.R.U32.HI UR6, URZ, 0x1, UR5 ;  /* 0x000000013f067899 */ /* 0x000fe40008011605 */
[----:B------:R-:W-:Y:S02]  /*86c0*/  UISETP.GT.U32.AND UP1, UPT, UR5, 0x1, UPT ;  /* 0x000000010500788c */ /* 0x000fe4000bf24070 */
[----:B------:R-:W-:Y:S02]  /*86d0*/  ULOP3.LUT UR6, UR6, 0x1, URZ, 0xc0, !UPT ;  /* 0x0000000106067892 */ /* 0x000fe4000f8ec03f */
[----:B------:R-:W-:-:S02]  /*86e0*/  UISETP.LT.U32.AND UP1, UPT, UR9, 0x2, UP1 ;  /* 0x000000020900788c */ /* 0x000fc40008f21070 */
[----:B------:R-:W-:Y:S02]  /*86f0*/  UISETP.NE.U32.AND UP0, UPT, UR6, 0x1, UPT ;  /* 0x000000010600788c */ /* 0x000fe4000bf05070 */
[----:B------:R-:W-:Y:S02]  /*8700*/  USEL UR7, URZ, 0x1, !UP1 ;  /* 0x000000013f077887 */ /* 0x000fe4000c800000 */
[----:B------:R-:W-:Y:S02]  /*8710*/  UISETP.GT.U32.AND UP0, UPT, UR9, 0x1, !UP0 ;  /* 0x000000010900788c */ /* 0x000fe4000c704070 */
[----:B------:R-:W-:Y:S02]  /*8720*/  ULOP3.LUT UR5, UR5, 0x1, URZ, 0xc0, !UPT ;  /* 0x0000000105057892 */ /* 0x000fe4000f8ec03f */
[----:B------:R-:W-:-:S04]  /*8730*/  USEL UR6, URZ, 0x1, !UP0 ;  /* 0x000000013f067887 */ /* 0x000fc8000c000000 */
[----:B------:R-:W-:Y:S01]  /*8740*/  ULOP3.LUT UR4, UR6, UR4, UR7, 0x96, !UPT ;  /* 0x0000000406047292 */ /* 0x000fe2000f8e9607 */
[----:B------:R-:W-:Y:S11]  /*8750*/  @P0 BRA `(.L_x_169) ;  /* 0xffffff88008c0947 */ /* 0x000ff6000383ffff */
[----:B------:R-:W-:Y:S05]  /*8760*/  EXIT ;  /* 0x000000000000794d */ /* 0x000fea0003800000 */
.L_x_7:
[----:B0-----:R-:W-:Y:S01]  /*8770*/  ULDC.64 UR4, c[0x0][0x650] ;  /* 0x0001940000047ab9 */ /* 0x001fe20000000a00 */
        /* <DEDUP_REMOVED lines=25> */
.L_x_171:
[----:B------:R-:W0:Y:S01]  /*8910*/  LDC.64 R28, c[0x0][0x640] ;  /* 0x00019000ff1c7b82 */ /* 0x000e220000000a00 */
[-CC-:B------:R-:W-:Y:S01]  /*8920*/  SHF.R.U64 R21, R16, R6.reuse, R17.reuse ;  /* 0x0000000610157219 */ /* 0x180fe20000001211 */
[----:B------:R-:W-:Y:S01]  /*8930*/  IMAD.MOV.U32 R31, RZ, RZ, 0x1 ;  /* 0x00000001ff1f7424 */ /* 0x000fe200078e00ff */
[----:B------:R-:W-:Y:S02]  /*8940*/  SHF.R.U32.HI R5, RZ, R6, R17 ;  /* 0x00000006ff057219 */ /* 0x000fe40000011611 */
        /* <DEDUP_REMOVED lines=9> */
[----:B0-----:R-:W-:Y:S01]  /*89e0*/  ISETP.NE.U32.AND P0, PT, R28, RZ, PT ;  /* 0x000000ff1c00720c */ /* 0x001fe20003f05070 */
[----:B------:R-:W-:-:S03]  /*89f0*/  IMAD.MOV.U32 R11, RZ, RZ, -0x1 ;  /* 0xffffffffff0b7424 */ /* 0x000fc600078e00ff */
[----:B------:R-:W-:Y:S02]  /*8a00*/  ISETP.NE.AND.EX P0, PT, R29, RZ, PT, P0 ;  /* 0x000000ff1d00720c */ /* 0x000fe40003f05300 */
[----:B------:R-:W0:Y:S01]  /*8a10*/  LDC R24, c[0x0][0x600] ;  /* 0x00018000ff187b82 */ /* 0x000e220000000800 */
[-CC-:B-1----:R-:W-:Y:S02]  /*8a20*/  SHF.R.U64 R18, R10, R14.reuse, R5.reuse ;  /* 0x0000000e0a127219 */ /* 0x182fe40000001205 */
[----:B------:R-:W-:-:S05]  /*8a30*/  SHF.R.U32.HI R5, RZ, R14, R5 ;  /* 0x0000000eff057219 */ /* 0x000fca0000011605 */
        /* <DEDUP_REMOVED lines=21> */
.L_x_172:
[----:B-1----:R-:W-:Y:S01]  /*8b90*/  SHF.R.U64 R6, R10, R25, R11 ;  /* 0x000000190a067219 */ /* 0x002fe2000000120b */
[----:B0-----:R-:W-:Y:S01]  /*8ba0*/  VIADD R11, R24, 0xffffffff ;  /* 0xffffffff180b7836 */ /* 0x001fe20000000000 */
[----:B------:R-:W-:Y:S01]  /*8bb0*/  SHF.L.U32 R9, R31, R26, RZ ;  /* 0x0000001a1f097219 */ /* 0x000fe200000006ff */
[----:B------:R-:W-:Y:S01]  /*8bc0*/  @P3 IMAD R12, R13, R20, R8 ;  /* 0x000000140d0c3224 */ /* 0x000fe200078e0208 */
[----:B------:R-:W-:Y:S01]  /*8bd0*/  LOP3.LUT R5, R22, R33, RZ, 0xc0, !PT ;  /* 0x0000002116057212 */ /* 0x000fe200078ec0ff */
[----:B------:R-:W-:Y:S01]  /*8be0*/  IMAD.MOV R10, RZ, RZ, -R6 ;  /* 0x000000ffff0a7224 */ /* 0x000fe200078e0a06 */
[----:B------:R-:W-:Y:S01]  /*8bf0*/  LOP3.LUT R18, R18, R11, RZ, 0xc0, !PT ;  /* 0x0000000b12127212 */ /* 0x000fe200078ec0ff */
[----:B------:R-:W-:Y:S02]  /*8c00*/  IMAD.MOV.U32 R16, RZ, RZ, R21 ;  /* 0x000000ffff107224 */ /* 0x000fe400078e0015 */
[----:B------:R-:W-:Y:S02]  /*8c10*/  IMAD R9, R9, R6, R5 ;  /* 0x0000000609097224 */ /* 0x000fe400078e0205 */
[----:B--2---:R-:W-:-:S02]  /*8c20*/  IMAD R5, R10, R27, R23 ;  /* 0x0000001b0a057224 */ /* 0x004fc400078e0217 */
[----:B---3--:R-:W-:Y:S02]  /*8c30*/  IMAD R12, R9, R30, R12 ;  /* 0x0000001e090c7224 */ /* 0x008fe400078e020c */
[----:B------:R-:W-:Y:S02]  /*8c40*/  IMAD.MOV.U32 R6, RZ, RZ, 0x1 ;  /* 0x00000001ff067424 */ /* 0x000fe400078e00ff */
[----:B------:R-:W-:-:S03]  /*8c50*/  IMAD R9, R5, R24, R18 ;  /* 0x0000001805097224 */ /* 0x000fc600078e0212 */
[----:B------:R-:W-:Y:S02]  /*8c60*/  PRMT R5, R6, 0x7610, R5 ;  /* 0x0000761006057816 */ /* 0x000fe40000000005 */
[----:B------:R-:W-:Y:S02]  /*8c70*/  SEL R6, R9, R12, !P3 ;  /* 0x0000000c09067207 */ /* 0x000fe40005800000 */
[----:B------:R-:W-:-:S07]  /*8c80*/  SEL R18, R12, R9, !P3 ;  /* 0x000000090c127207 */ /* 0x000fce0005800000 */
.L_x_170:
[----:B------:R-:W-:-:S08]  /*8c90*/  NOP ;  /* 0x0000000000007918 */ /* 0x000fd00000000000 */
[----:B------:R-:W0:-:S00]  /*8ca0*/  USETMAXREG.DEALLOC.CTAPOOL 0x28 ;  /* 0x00000028000079c8 */ /* 0x000e0000080e0500 */
[----:B0-----:R-:W-:-:S13]  /*8cb0*/  ISETP.NE.AND P0, PT, R7, RZ, PT ;  /* 0x000000ff0700720c */ /* 0x001fda0003f05270 */
[----:B------:R-:W-:Y:S05]  /*8cc0*/  @P0 EXIT ;  /* 0x000000000000094d */ /* 0x000fea0003800000 */
[----:B------:R-:W-:Y:S01]  /*8cd0*/  LOP3.LUT P0, RZ, R5, 0xff, RZ, 0xc0, !PT ;  /* 0x000000ff05ff7812 */ /* 0x000fe2000780c0ff */
[----:B------:R-:W-:Y:S02]  /*8ce0*/  IMAD.MOV.U32 R15, RZ, RZ, 0x1 ;  /* 0x00000001ff0f7424 */ /* 0x000fe400078e00ff */
[----:B------:R-:W-:-:S10]  /*8cf0*/  IMAD.MOV.U32 R14, RZ, RZ, RZ ;  /* 0x000000ffff0e7224 */ /* 0x000fd400078e00ff */
[----:B------:R-:W-:Y:S05]  /*8d00*/  @!P0 BRA `(.L_x_173) ;  /* 0x0000000c00708947 */ /* 0x000fea0003800000 */
[----:B------:R-:W0:Y:S01]  /*8d10*/  LDC R5, c[0x0][0x28c] ;  /* 0x0000a300ff057b82 */ /* 0x000e220000000800 */
[----:B------:R-:W1:Y:S01]  /*8d20*/  S2R R10, SR_CgaCtaId ;  /* 0x00000000000a7919 */ /* 0x000e620000008800 */
[----:B------:R-:W-:Y:S01]  /*8d30*/  ULDC UR5, c[0x0][0x658] ;  /* 0x0001960000057ab9 */ /* 0x000fe20000000800 */
[----:B------:R-:W-:Y:S01]  /*8d40*/  UMOV UR7, 0xffffffff ;  /* 0xffffffff00077882 */ /* 0x000fe20000000000 */
[----:B------:R-:W-:Y:S01]  /*8d50*/  ULDC UR6, c[0x0][0xc] ;  /* 0x0000030000067ab9 */ /* 0x000fe20000000800 */
[----:B------:R-:W-:Y:S01]  /*8d60*/  USHF.L.U32 UR9, UR7, UR5, URZ ;  /* 0x0000000507097299 */ /* 0x000fe2000800063f */
[----:B------:R-:W-:Y:S01]  /*8d70*/  BSSY B0, `(.L_x_173) ;  /* 0x00000d5000007945 */ /* 0x000fe20003800000 */
[----:B------:R-:W-:Y:S01]  /*8d80*/  UMOV UR8, 0x1 ;  /* 0x0000000100087882 */ /* 0x000fe20000000000 */
[----:B------:R-:W-:Y:S01]  /*8d90*/  ULDC UR7, c[0x0][0x10] ;  /* 0x0000040000077ab9 */ /* 0x000fe20000000800 */
[----:B------:R-:W-:Y:S01]  /*8da0*/  USHF.L.U32 UR5, UR8, UR5, URZ ;  /* 0x0000000508057299 */ /* 0x000fe2000800063f */
[----:B------:R-:W-:Y:S01]  /*8db0*/  IMAD.MOV.U32 R12, RZ, RZ, 0x1 ;  /* 0x00000001ff0c7424 */ /* 0x000fe200078e00ff */
[----:B------:R-:W-:Y:S01]  /*8dc0*/  UIMAD.WIDE.U32 UR6, UR6, UR7, URZ ;  /* 0x00000007060672a5 */ /* 0x000fe2000f8e003f */
[----:B------:R-:W-:Y:S01]  /*8dd0*/  LOP3.LUT R17, R4, 0x2, RZ, 0xfc, !PT ;  /* 0x0000000204117812 */ /* 0x000fe200078efcff */
[----:B------:R-:W-:Y:S01]  /*8de0*/  ULDC UR8, c[0x0][0x14] ;  /* 0x0000050000087ab9 */ /* 0x000fe20000000800 */
[----:B------:R-:W-:Y:S01]  /*8df0*/  IMAD.MOV.U32 R15, RZ, RZ, 0x1 ;  /* 0x00000001ff0f7424 */ /* 0x000fe200078e00ff */
[----:B------:R-:W-:Y:S01]  /*8e00*/  UIMAD.WIDE.U32 UR30, UR6, UR8, URZ ;  /* 0x00000008061e72a5 */ /* 0x000fe2000f8e003f */
[----:B------:R-:W-:Y:S01]  /*8e10*/  IMAD.MOV.U32 R14, RZ, RZ, RZ ;  /* 0x000000ffff0e7224 */ /* 0x000fe200078e00ff */
[----:B------:R-:W-:Y:S01]  /*8e20*/  UIMAD UR7, UR7, UR8, URZ ;  /* 0x00000008070772a4 */ /* 0x000fe2000f8e023f */
[----:B------:R-:W-:Y:S01]  /*8e30*/  ULDC UR4, c[0x0][0x600] ;  /* 0x0001800000047ab9 */ /* 0x000fe20000000800 */
[----:B------:R-:W-:-:S02]  /*8e40*/  ULOP3.LUT UR6, URZ, UR9, URZ, 0x33, !UPT ;  /* 0x000000093f067292 */ /* 0x000fc4000f8e333f */
[----:B------:R-:W-:Y:S01]  /*8e50*/  UIADD3 UR4, UR4, -0x1, URZ ;  /* 0xffffffff04047890 */ /* 0x000fe2000fffe03f */
[----:B0-----:R-:W-:Y:S01]  /*8e60*/  VIADD R5, R5, 0xff ;  /* 0x000000ff05057836 */ /* 0x001fe20000000000 */
[----:B------:R-:W-:Y:S01]  /*8e70*/  UIADD3 UR7, UR31, UR7, URZ ;  /* 0x000000071f077290 */ /* 0x000fe2000fffe03f */
[----:B------:R-:W-:-:S03]  /*8e80*/  ULDC.64 UR38, c[0x0][0x198] ;  /* 0x0000660000267ab9 */ /* 0x000fc60000000a00 */
[----:B------:R-:W-:-:S04]  /*8e90*/  SHF.R.S32.HI R8, RZ, 0x1f, R5 ;  /* 0x0000001fff087819 */ /* 0x000fc80000011405 */
[----:B------:R-:W-:Y:S01]  /*8ea0*/  LEA.HI R8, R8, R5, RZ, 0x8 ;  /* 0x0000000508087211 */ /* 0x000fe200078f40ff */
[C---:B-1----:R-:W-:Y:S02]  /*8eb0*/  IMAD.SHL.U32 R11, R10.reuse, 0x20, RZ ;  /* 0x000000200a0b7824 */ /* 0x042fe400078e00ff */
[----:B------:R-:W-:Y:S01]  /*8ec0*/  IMAD.SHL.U32 R10, R10, 0x1000, RZ ;  /* 0x000010000a0a7824 */ /* 0x000fe200078e00ff */
[----:B------:R-:W-:Y:S02]  /*8ed0*/  SHF.R.S32.HI R13, RZ, 0x8, R8 ;  /* 0x00000008ff0d7819 */ /* 0x000fe40000011408 */
[----:B------:R-:W-:Y:S02]  /*8ee0*/  LOP3.LUT R11, R11, 0x20, RZ, 0xc0, !PT ;  /* 0x000000200b0b7812 */ /* 0x000fe400078ec0ff */
[----:B------:R-:W-:Y:S01]  /*8ef0*/  LOP3.LUT R10, R10, 0x1000, RZ, 0xc0, !PT ;  /* 0x000010000a0a7812 */ /* 0x000fe200078ec0ff */
[----:B------:R-:W-:-:S07]  /*8f00*/  VIADD R5, R13, 0x1 ;  /* 0x000000010d057836 */ /* 0x000fce0000000000 */
.L_x_184:
[----:B------:R-:W-:-:S03]  /*8f10*/  UMOV UR8, 0xffffffff ;  /* 0xffffffff00087882 */ /* 0x000fc60000000000 */
[----:B------:R-:W-:Y:S05]  /*8f20*/  BRA.DIV UR8, `(.L_x_174) ;  /* 0x0000000e08907947 */ /* 0x000fea000b800000 */
[----:B------:R-:W-:-:S13]  /*8f30*/  ELECT P0, URZ, PT ;  /* 0x00000000003f782f */ /* 0x000fda0003800000 */
.L_x_193:
[----:B------:R-:W0:Y:S01]  /*8f40*/  LDC R7, c[0x0][0x28c] ;  /* 0x0000a300ff077b82 */ /* 0x000e220000000800 */
[----:B------:R-:W-:Y:S01]  /*8f50*/  BSSY B1, `(.L_x_175) ;  /* 0x0000044000017945 */ /* 0x000fe20003800000 */
[----:B0-----:R-:W-:-:S13]  /*8f60*/  ISETP.LT.OR P0, PT, R7, 0x1, !P0 ;  /* 0x000000010700780c */ /* 0x001fda0004701670 */
[----:B------:R-:W-:Y:S05]  /*8f70*/  @P0 BRA `(.L_x_176) ;  /* 0x0000000400040947 */ /* 0x000fea0003800000 */
[----:B------:R-:W-:Y:S02]  /*8f80*/  IMAD R20, R6, 0x40, R11 ;  /* 0x0000004006147824 */ /* 0x000fe400078e020b */
[----:B------:R-:W-:Y:S02]  /*8f90*/  IMAD.SHL.U32 R19, R18, 0x100, RZ ;  /* 0x0000010012137824 */ /* 0x000fe400078e00ff */
[----:B------:R-:W-:Y:S02]  /*8fa0*/  IMAD.MOV.U32 R23, RZ, RZ, RZ ;  /* 0x000000ffff177224 */ /* 0x000fe400078e00ff */
[----:B------:R-:W-:Y:S02]  /*8fb0*/  IMAD.MOV.U32 R6, RZ, RZ, R5 ;  /* 0x000000ffff067224 */ /* 0x000fe400078e0005 */
[----:B------:R-:W-:Y:S02]  /*8fc0*/  IMAD.MOV.U32 R7, RZ, RZ, R15 ;  /* 0x000000ffff077224 */ /* 0x000fe400078e000f */
[----:B------:R-:W-:-:S07]  /*8fd0*/  IMAD.MOV.U32 R9, RZ, RZ, R14 ;  /* 0x000000ffff097224 */ /* 0x000fce00078e000e */
.L_x_179:
[----:B------:R-:W0:Y:S01]  /*8fe0*/  S2R R21, SR_CgaCtaId ;  /* 0x0000000000157919 */ /* 0x000e220000008800 */
[----:B------:R-:W-:Y:S02]  /*8ff0*/  MOV R8, 0x400 ;  /* 0x0000040000087802 */ /* 0x000fe40000000f00 */
[----:B------:R-:W-:-:S13]  /*9000*/  LOP3.LUT P1, RZ, R0, 0x7f, RZ, 0xc0, !PT ;  /* 0x0000007f00ff7812 */ /* 0x000fda000782c0ff */
[----:B------:R-:W1:Y:S01]  /*9010*/  @!P1 LDC R18, c[0x0][0x500] ;  /* 0x00014000ff129b82 */ /* 0x000e620000000800 */
[----:B0-----:R-:W-:Y:S02]  /*9020*/  LEA R22, R21, R8, 0x18 ;  /* 0x0000000815167211 */ /* 0x001fe400078ec0ff */
[----:B------:R-:W-:-:S03]  /*9030*/  SHF.L.U32 R8, R7, 0x1f, RZ ;  /* 0x0000001f07087819 */ /* 0x000fc600000006ff */
[----:B------:R-:W-:-:S04]  /*9040*/  IMAD R21, R9, 0x8, R22 ;  /* 0x0000000809157824 */ /* 0x000fc800078e0216 */
[----:B------:R-:W0:Y:S02]  /*9050*/  SYNCS.PHASECHK.TRANS64.TRYWAIT P0, [R21+URZ+0x10], R8 ;  /* 0x00001008150075a7 */ /* 0x000e24000800017f */
[----:B01----:R-:W-:Y:S05]  /*9060*/  @!P0 BRA `(.L_x_177) ;  /* 0x0000000c00608947 */ /* 0x003fea0003800000 */
.L_x_194:
[----:B0-----:R-:W-:Y:S01]  /*9070*/  PRMT R8, R17, 0x9910, RZ ;  /* 0x0000991011087816 */ /* 0x001fe200000000ff */
[----:B------:R0:W-:Y:S03]  /*9080*/  @!P1 SYNCS.ARRIVE.TRANS64 RZ, [R21+URZ], R18 ;  /* 0x0000001215ff99a7 */ /* 0x0001e6000800003f */
[----:B------:R-:W-:-:S13]  /*9090*/  ISETP.NE.AND P0, PT, R8, 0x2, PT ;  /* 0x000000020800780c */ /* 0x000fda0003f05270 */
[----:B0-----:R-:W-:Y:S05]  /*90a0*/  @P0 BRA `(.L_x_178) ;  /* 0x0000000000040947 */ /* 0x001fea0003800000 */
[----:B------:R-:W-:Y:S01]  /*90b0*/  BPT.TRAP 0x1 ;  /* 0x000000040000795c */ /* 0x000fe20000300000 */
.L_x_178:
[----:B------:R-:W-:Y:S01]  /*90c0*/  IMAD R8, R9, 0x10000, R22 ;  /* 0x0001000009087824 */ /* 0x000fe200078e0216 */
[----:B------:R-:W-:Y:S01]  /*90d0*/  R2UR UR34, R23 ;  /* 0x00000000172272ca */ /* 0x000fe200000e0000 */
[----:B------:R-:W-:Y:S01]  /*90e0*/  VIADD R6, R6, 0xffffffff ;  /* 0xffffffff06067836 */ /* 0x000fe20000000000 */
[----:B------:R-:W-:Y:S01]  /*90f0*/  R2UR UR33, R21 ;  /* 0x00000000152172ca */ /* 0x000fe200000e0000 */
[----:B------:R-:W-:Y:S01]  /*9100*/  UIADD3 UR14, UP0, UR38, 0xf0, URZ ;  /* 0x000000f0260e7890 */ /* 0x000fe2000ff1e03f */
[----:B------:R-:W-:Y:S01]  /*9110*/  R2UR UR24, R8 ;  /* 0x00000000081872ca */ /* 0x000fe200000e0000 */
[----:B------:R-:W-:Y:S01]  /*9120*/  IMAD R8, R9, 0x4000, R10 ;  /* 0x0000400009087824 */ /* 0x000fe200078e020a */
[----:B------:R-:W-:Y:S01]  /*9130*/  R2UR UR36, R16 ;  /* 0x00000000102472ca */ /* 0x000fe200000e0000 */
[----:B------:R-:W-:Y:S01]  /*9140*/  UIADD3 UR40, UP1, UR38, 0x1f0, URZ ;  /* 0x000001f026287890 */ /* 0x000fe2000ff3e03f */
[----:B------:R-:W-:Y:S01]  /*9150*/  R2UR UR35, R19 ;  /* 0x00000000132372ca */ /* 0x000fe200000e0000 */
[----:B------:R-:W-:Y:S01]  /*9160*/  IMAD.IADD R8, R22, 0x1, R8 ;  /* 0x0000000116087824 */ /* 0x000fe200078e0208 */
[----:B------:R-:W-:Y:S01]  /*9170*/  R2UR UR19, R20 ;  /* 0x00000000141372ca */ /* 0x000fe200000e0000 */
[----:B------:R-:W-:Y:S01]  /*9180*/  UIADD3.X UR15, URZ, UR39, URZ, UP0, !UPT ;  /* 0x000000273f0f7290 */ /* 0x000fe200087fe43f */
[----:B------:R-:W-:Y:S01]  /*9190*/  ISETP.GT.AND P1, PT, R6, 0x1, PT ;  /* 0x000000010600780c */ /* 0x000fe20003f24270 */
[----:B------:R-:W-:Y:S01]  /*91a0*/  UIADD3 UR26, UR34, 0x80, URZ ;  /* 0x00000080221a7890 */ /* 0x000fe2000fffe03f */
[----:B------:R-:W-:Y:S01]  /*91b0*/  R2UR UR8, R8 ;  /* 0x00000000080872ca */ /* 0x000fe200000e0000 */
[----:B------:R-:W-:Y:S01]  /*91c0*/  UIADD3.X UR41, URZ, UR39, URZ, UP1, !UPT ;  /* 0x000000273f297290 */ /* 0x000fe20008ffe43f */
[----:B------:R-:W-:Y:S01]  /*91d0*/  VIADD R9, R9, 0x1 ;  /* 0x0000000109097836 */ /* 0x000fe20000000000 */
[----:B------:R-:W-:Y:S01]  /*91e0*/  UIADD3 UR32, UR24, 0x100, URZ ;  /* 0x0000010018207890 */ /* 0x000fe2000fffe03f */
[----:B------:R-:W-:Y:S01]  /*91f0*/  VIADD R23, R23, 0x100 ;  /* 0x0000010017177836 */ /* 0x000fe20000000000 */
[----:B------:R-:W-:Y:S01]  /*9200*/  UIADD3 UR24, UR24, 0x8100, URZ ;  /* 0x0000810018187890 */ /* 0x000fe2000fffe03f */
[----:B------:R-:W-:Y:S01]  /*9210*/  UMOV UR22, 0x0 ;  /* 0x0000000000167882 */ /* 0x000fe20000000000 */
[----:B------:R-:W-:Y:S01]  /*9220*/  UMOV UR23, 0x10000000 ;  /* 0x1000000000177882 */ /* 0x000fe20000000000 */
[----:B------:R-:W-:Y:S01]  /*9230*/  ISETP.NE.AND P0, PT, R9, 0x2, PT ;  /* 0x000000020900780c */ /* 0x000fe20003f05270 */
[----:B------:R-:W-:Y:S01]  /*9240*/  UMOV UR25, UR33 ;  /* 0x0000002100197c82 */ /* 0x000fe20008000000 */
[----:B------:R-:W-:Y:S01]  /*9250*/  UMOV UR28, UR36 ;  /* 0x00000024001c7c82 */ /* 0x000fe20008000000 */
[----:B------:R-:W-:-:S02]  /*9260*/  UMOV UR27, UR35 ;  /* 0x00000023001b7c82 */ /* 0x000fc40008000000 */
[----:B------:R-:W-:Y:S01]  /*9270*/  UIADD3 UR16, UR8, 0x20100, URZ ;  /* 0x0002010008107890 */ /* 0x000fe2000fffe03f */
[----:B------:R0:W-:Y:S01]  /*9280*/  UTMALDG.3D [UR32], [UR14], desc[UR22] ;  /* 0x000016200e0075b4 */ /* 0x0001e20008011000 */
[----:B------:R-:W-:Y:S01]  /*9290*/  UIADD3 UR8, UR8, 0x22100, URZ ;  /* 0x0002210008087890 */ /* 0x000fe2000fffe03f */
[----:B------:R-:W-:Y:S01]  /*92a0*/  SEL R8, RZ, 0x1, P0 ;  /* 0x00000001ff087807 */ /* 0x000fe20000000000 */
[----:B------:R-:W-:Y:S01]  /*92b0*/  UMOV UR13, 0x30000 ;  /* 0x00030000000d7882 */ /* 0x000fe20000000000 */
[----:B------:R-:W-:Y:S01]  /*92c0*/  UMOV UR17, UR33 ;  /* 0x0000002100117c82 */ /* 0x000fe20008000000 */
[----:B------:R-:W-:Y:S01]  /*92d0*/  UMOV UR18, UR34 ;  /* 0x0000002200127c82 */ /* 0x000fe20008000000 */
[----:B------:R-:W-:Y:S01]  /*92e0*/  UMOV UR20, UR36 ;  /* 0x0000002400147c82 */ /* 0x000fe20008000000 */
[----:B------:R-:W-:Y:S01]  /*92f0*/  UMOV UR9, UR33 ;  /* 0x0000002100097c82 */ /* 0x000fe20008000000 */
[----:B------:R-:W-:Y:S01]  /*9300*/  UMOV UR11, UR19 ;  /* 0x00000013000b7c82 */ /* 0x000fe20008000000 */
[----:B------:R-:W-:Y:S01]  /*9310*/  UMOV UR12, UR36 ;  /* 0x00000024000c7c82 */ /* 0x000fe20008000000 */
[----:B------:R0:W-:Y:S01]  /*9320*/  UTMALDG.3D [UR24], [UR14], desc[UR22] ;  /* 0x000016180e0075b4 */ /* 0x0001e20008011000 */
[----:B------:R-:W-:Y:S01]  /*9330*/  UMOV UR10, UR26 ;  /* 0x0000001a000a7c82 */ /* 0x000fe20008000000 */
[----:B------:R-:W-:-:S02]  /*9340*/  LOP3.LUT R7, R7, R8, RZ, 0x3c, !PT ;  /* 0x0000000807077212 */ /* 0x000fc400078e3cff */
[----:B------:R-:W-:Y:S01]  /*9350*/  SEL R9, R9, RZ, P0 ;  /* 0x000000ff09097207 */ /* 0x000fe20000000000 */
[----:B------:R0:W-:Y:S01]  /*9360*/  UTMALDG.3D.MULTICAST [UR16], [UR40], UR13, desc[UR22] ;  /* 0x00001610280073b4 */ /* 0x0001e2000801180d */
[----:B------:R0:W-:Y:S02]  /*9370*/  UTMALDG.3D.MULTICAST [UR8], [UR40], UR13, desc[UR22] ;  /* 0x00001608280073b4 */ /* 0x0001e4000801180d */
[----:B0-----:R-:W-:Y:S05]  /*9380*/  @P1 BRA `(.L_x_179) ;  /* 0xfffffffc00141947 */ /* 0x001fea000383ffff */
.L_x_176:
[----:B------:R-:W-:Y:S05]  /*9390*/  BSYNC B1 ;  /* 0x0000000000017941 */ /* 0x000fea0003800000 */
.L_x_175:
[----:B------:R-:W-:Y:S01]  /*93a0*/  LOP3.LUT P1, RZ, R12, 0xff, RZ, 0xc0, !PT ;  /* 0x000000ff0cff7812 */ /* 0x000fe2000782c0ff */
[----:B------:R-:W-:Y:S01]  /*93b0*/  IMAD.IADD R14, R13, 0x1, R14 ;  /* 0x000000010d0e7824 */ /* 0x000fe200078e020e */
[----:B------:R-:W-:Y:S01]  /*93c0*/  IADD3 R2, P2, R2, UR30, RZ ;  /* 0x0000001e02027c10 */ /* 0x000fe2000ff5e0ff */
[----:B------:R-:W-:Y:S01]  /*93d0*/  ULDC.64 UR8, c[0x0][0x650] ;  /* 0x0001940000087ab9 */ /* 0x000fe20000000a00 */
[----:B------:R-:W-:Y:S01]  /*93e0*/  BSSY B1, `(.L_x_180) ;  /* 0x000006b000017945 */ /* 0x000fe20003800000 */
[----:B------:R-:W-:Y:S01]  /*93f0*/  IMAD.MOV.U32 R18, RZ, RZ, -0x1 ;  /* 0xffffffffff127424 */ /* 0x000fe200078e00ff */
[----:B------:R-:W-:Y:S01]  /*9400*/  SHF.R.U32.HI R6, RZ, 0x1, R14 ;  /* 0x00000001ff067819 */ /* 0x000fe2000001160e */
[----:B------:R-:W-:Y:S01]  /*9410*/  IMAD.MOV.U32 R16, RZ, RZ, -0x1 ;  /* 0xffffffffff107424 */ /* 0x000fe200078e00ff */
[----:B------:R-:W-:Y:S02]  /*9420*/  ISETP.GT.U32.AND P0, PT, R14, 0x1, PT ;  /* 0x000000010e00780c */ /* 0x000fe40003f04070 */
[----:B------:R-:W-:-:S02]  /*9430*/  LOP3.LUT R6, R6, 0x1, RZ, 0xc0, !PT ;  /* 0x0000000106067812 */ /* 0x000fc400078ec0ff */
[----:B------:R-:W-:Y:S01]  /*9440*/  ISETP.LT.U32.AND P0, PT, R13, 0x2, P0 ;  /* 0x000000020d00780c */ /* 0x000fe20000701070 */
[----:B------:R-:W0:Y:S01]  /*9450*/  @P1 S2R R8, SR_CgaCtaId ;  /* 0x0000000000081919 */ /* 0x000e220000008800 */
[----:B------:R-:W-:Y:S02]  /*9460*/  @P1 MOV R7, 0x400 ;  /* 0x0000040000071802 */ /* 0x000fe40000000f00 */
[----:B------:R-:W-:Y:S02]  /*9470*/  IADD3.X R3, R3, UR7, RZ, P2, !PT ;  /* 0x0000000703037c10 */ /* 0x000fe400097fe4ff */
[----:B------:R-:W-:Y:S02]  /*9480*/  ISETP.GE.U32.AND P2, PT, R2, UR8, PT ;  /* 0x0000000802007c0c */ /* 0x000fe4000bf46070 */
[----:B------:R-:W-:Y:S02]  /*9490*/  LOP3.LUT R14, R14, 0x1, RZ, 0xc0, !PT ;  /* 0x000000010e0e7812 */ /* 0x000fe400078ec0ff */
[----:B------:R-:W-:-:S02]  /*94a0*/  PRMT R12, RZ, 0x7610, R12 ;  /* 0x00007610ff0c7816 */ /* 0x000fc4000000000c */
[----:B0-----:R-:W-:-:S04]  /*94b0*/  @P1 LEA R7, R8, R7, 0x18 ;  /* 0x0000000708071211 */ /* 0x001fc800078ec0ff */
[----:B------:R0:W-:Y:S01]  /*94c0*/  @P1 SYNCS.ARRIVE.TRANS64.A1T0 RZ, [R7+URZ+0x38], RZ ;  /* 0x000038ff07ff19a7 */ /* 0x0001e2000810003f */
[----:B------:R-:W-:Y:S02]  /*94d0*/  ISETP.NE.U32.AND P1, PT, R6, 0x1, PT ;  /* 0x000000010600780c */ /* 0x000fe40003f25070 */
[----:B------:R-:W-:Y:S02]  /*94e0*/  SEL R6, RZ, 0x1, !P0 ;  /* 0x00000001ff067807 */ /* 0x000fe40004000000 */
[----:B------:R-:W-:Y:S02]  /*94f0*/  ISETP.GE.U32.AND.EX P0, PT, R3, UR9, PT, P2 ;  /* 0x0000000903007c0c */ /* 0x000fe4000bf06120 */
[----:B------:R-:W-:-:S04]  /*9500*/  ISETP.GT.U32.AND P1, PT, R13, 0x1, !P1 ;  /* 0x000000010d00780c */ /* 0x000fc80004f24070 */
[----:B0-----:R-:W-:-:S04]  /*9510*/  SEL R7, RZ, 0x1, !P1 ;  /* 0x00000001ff077807 */ /* 0x001fc80004800000 */
[----:B------:R-:W-:Y:S01]  /*9520*/  LOP3.LUT R15, R7, R15, R6, 0x96, !PT ;  /* 0x0000000f070f7212 */ /* 0x000fe200078e9606 */
[----:B------:R-:W-:Y:S01]  /*9530*/  IMAD.MOV.U32 R6, RZ, RZ, -0x1 ;  /* 0xffffffffff067424 */ /* 0x000fe200078e00ff */
[----:B------:R-:W-:Y:S01]  /*9540*/  PRMT R7, RZ, 0x7610, R7 ;  /* 0x00007610ff077816 */ /* 0x000fe20000000007 */
[----:B------:R-:W-:Y:S06]  /*9550*/  @P0 BRA `(.L_x_181) ;  /* 0x00000004004c0947 */ /* 0x000fec0003800000 */
[----:B------:R-:W0:Y:S01]  /*9560*/  S2R R18, SR_CTAID.X ;  /* 0x0000000000127919 */ /* 0x000e220000002500 */
[----:B------:R-:W-:Y:S01]  /*9570*/  ULDC.64 UR8, c[0x0][0x628] ;  /* 0x00018a0000087ab9 */ /* 0x000fe20000000a00 */
[----:B------:R-:W-:Y:S01]  /*9580*/  ULDC UR11, c[0x0][0x630] ;  /* 0x00018c00000b7ab9 */ /* 0x000fe20000000800 */
[----:B------:R-:W-:Y:S01]  /*9590*/  ISETP.NE.U32.AND P0, PT, RZ, UR8, PT ;  /* 0x00000008ff007c0c */ /* 0x000fe2000bf05070 */
[----:B------:R-:W1:Y:S01]  /*95a0*/  S2R R19, SR_CTAID.Y ;  /* 0x0000000000137919 */ /* 0x000e620000002600 */
[----:B------:R-:W-:Y:S01]  /*95b0*/  ULDC UR12, c[0x0][0x150] ;  /* 0x00005400000c7ab9 */ /* 0x000fe20000000800 */
[----:B------:R-:W-:Y:S01]  /*95c0*/  IMAD.MOV.U32 R6, RZ, RZ, R2 ;  /* 0x000000ffff067224 */ /* 0x000fe200078e0002 */
[----:B------:R-:W-:Y:S01]  /*95d0*/  ISETP.NE.AND.EX P0, PT, RZ, UR9, PT, P0 ;  /* 0x00000009ff007c0c */ /* 0x000fe2000bf05300 */
[----:B------:R-:W-:Y:S01]  /*95e0*/  IMAD.MOV.U32 R7, RZ, RZ, R3 ;  /* 0x000000ffff077224 */ /* 0x000fe200078e0003 */
[----:B0-----:R-:W-:-:S11]  /*95f0*/  I2FP.F32.U32 R20, R18 ;  /* 0x0000001200147245 */ /* 0x001fd60000201000 */
[----:B------:R-:W-:Y:S05]  /*9600*/  @!P0 BRA `(.L_x_182) ;  /* 0x0000000000288947 */ /* 0x000fea0003800000 */
[----:B------:R-:W-:Y:S02]  /*9610*/  ULDC UR10, c[0x0][0x634] ;  /* 0x00018d00000a7ab9 */ /* 0x000fe40000000800 */
[----:B------:R-:W-:-:S05]  /*9620*/  IADD3 R7, P0, R2, UR10, RZ ;  /* 0x0000000a02077c10 */ /* 0x000fca000ff1e0ff */
[----:B------:R-:W-:-:S04]  /*9630*/  IMAD.X R21, RZ, RZ, R3, P0 ;  /* 0x000000ffff157224 */ /* 0x000fc800000e0603 */
[----:B------:R-:W-:-:S04]  /*9640*/  IMAD.WIDE.U32 R8, R21, UR8, RZ ;  /* 0x0000000815087c25 */ /* 0x000fc8000f8e00ff */
[----:B------:R-:W-:-:S04]  /*9650*/  IMAD.WIDE.U32 R8, P0, R7, UR9, R8 ;  /* 0x0000000907087c25 */ /* 0x000fc8000f800008 */
[----:B------:R-:W-:-:S04]  /*9660*/  IMAD.WIDE.U32 R6, R7, UR8, RZ ;  /* 0x0000000807067c25 */ /* 0x000fc8000f8e00ff */
[----:B------:R-:W-:Y:S01]  /*9670*/  IMAD.MOV.U32 R6, RZ, RZ, R9 ;  /* 0x000000ffff067224 */ /* 0x000fe200078e0009 */
[----:B------:R-:W-:Y:S01]  /*9680*/  IADD3 RZ, P1, R7, R8, RZ ;  /* 0x0000000807ff7210 */ /* 0x000fe20007f3e0ff */
[----:B------:R-:W-:-:S04]  /*9690*/  IMAD.X R7, RZ, RZ, RZ, P0 ;  /* 0x000000ffff077224 */ /* 0x000fc800000e06ff */
[----:B------:R-:W-:-:S08]  /*96a0*/  IMAD.WIDE.U32.X R6, R21, UR9, R6, P1 ;  /* 0x0000000915067c25 */ /* 0x000fd000088e0406 */
.L_x_182:
[--C-:B------:R-:W-:Y:S01]  /*96b0*/  SHF.R.U64 R16, R6, UR11, R7.reuse ;  /* 0x0000000b06107c19 */ /* 0x100fe20008001207 */
[----:B------:R-:W-:Y:S01]  /*96c0*/  FMUL R20, R20, UR12 ;  /* 0x0000000c14147c20 */ /* 0x000fe20008400000 */
[----:B------:R-:W0:Y:S01]  /*96d0*/  LDC R21, c[0x0][0x144] ;  /* 0x00005100ff157b82 */ /* 0x000e220000000800 */
[----:B-1----:R-:W-:Y:S01]  /*96e0*/  I2FP.F32.U32 R8, R19 ;  /* 0x0000001300087245 */ /* 0x002fe20000201000 */
[----:B------:R-:W-:Y:S01]  /*96f0*/  ULDC UR10, c[0x0][0x154] ;  /* 0x00005500000a7ab9 */ /* 0x000fe20000000800 */
[----:B------:R-:W-:Y:S01]  /*9700*/  SHF.R.U32.HI R6, RZ, UR11, R7 ;  /* 0x0000000bff067c19 */ /* 0x000fe20008011607 */
[----:B------:R-:W-:Y:S01]  /*9710*/  ULDC.64 UR8, c[0x0][0x620] ;  /* 0x0001880000087ab9 */ /* 0x000fe20000000a00 */
[----:B------:R-:W-:Y:S01]  /*9720*/  IADD3 R7, P0, RZ, -R16, RZ ;  /* 0x80000010ff077210 */ /* 0x000fe20007f1e0ff */
[----:B------:R-:W1:Y:S01]  /*9730*/  F2I.U32.TRUNC.NTZ R20, R20 ;  /* 0x0000001400147305 */ /* 0x000e62000020f000 */
[----:B------:R-:W-:Y:S01]  /*9740*/  FMUL R8, R8, UR10 ;  /* 0x0000000a08087c20 */ /* 0x000fe20008400000 */
[----:B------:R-:W2:Y:S01]  /*9750*/  LDC R22, c[0x0][0x148] ;  /* 0x00005200ff167b82 */ /* 0x000ea20000000800 */
[----:B------:R-:W-:Y:S01]  /*9760*/  ULDC.64 UR10, c[0x0][0x640] ;  /* 0x00019000000a7ab9 */ /* 0x000fe20000000a00 */
[----:B------:R-:W-:Y:S01]  /*9770*/  IMAD.X R6, RZ, RZ, ~R6, P0 ;  /* 0x000000ffff067224 */ /* 0x000fe200000e0e06 */
[----:B------:R-:W-:-:S03]  /*9780*/  ISETP.NE.U32.AND P0, PT, RZ, UR10, PT ;  /* 0x0000000aff007c0c */ /* 0x000fc6000bf05070 */
[----:B------:R-:W-:Y:S01]  /*9790*/  IMAD R6, R6, UR8, RZ ;  /* 0x0000000806067c24 */ /* 0x000fe2000f8e02ff */
[----:B------:R-:W3:Y:S01]  /*97a0*/  F2I.U32.TRUNC.NTZ R8, R8 ;  /* 0x0000000800087305 */ /* 0x000ee2000020f000 */
[----:B------:R-:W-:Y:S02]  /*97b0*/  ISETP.NE.AND.EX P0, PT, RZ, UR11, PT, P0 ;  /* 0x0000000bff007c0c */ /* 0x000fe4000bf05300 */
[C---:B------:R-:W-:Y:S02]  /*97c0*/  IMAD R9, R7.reuse, UR9, R6 ;  /* 0x0000000907097c24 */ /* 0x040fe4000f8e0206 */
[----:B------:R-:W-:Y:S01]  /*97d0*/  IMAD.WIDE.U32 R6, R7, UR8, R2 ;  /* 0x0000000807067c25 */ /* 0x000fe2000f8e0002 */
[----:B------:R-:W-:-:S03]  /*97e0*/  ULDC UR8, c[0x0][0x618] ;  /* 0x0001860000087ab9 */ /* 0x000fc60000000800 */
[----:B-1----:R-:W-:Y:S02]  /*97f0*/  IMAD.MOV R20, RZ, RZ, -R20 ;  /* 0x000000ffff147224 */ /* 0x002fe400078e0a14 */
[----:B------:R-:W-:Y:S02]  /*9800*/  IMAD.IADD R7, R7, 0x1, R9 ;  /* 0x0000000107077824 */ /* 0x000fe400078e0209 */
[----:B0-----:R-:W-:-:S03]  /*9810*/  IMAD R18, R21, R20, R18 ;  /* 0x0000001415127224 */ /* 0x001fc600078e0212 */
[--C-:B------:R-:W-:Y:S01]  /*9820*/  SHF.R.U64 R20, R6, UR8, R7.reuse ;  /* 0x0000000806147c19 */ /* 0x100fe20008001207 */
[----:B---3--:R-:W-:Y:S01]  /*9830*/  IMAD.MOV R6, RZ, RZ, -R8 ;  /* 0x000000ffff067224 */ /* 0x008fe200078e0a08 */
[----:B------:R-:W-:Y:S01]  /*9840*/  SHF.R.U32.HI R7, RZ, UR8, R7 ;  /* 0x00000008ff077c19 */ /* 0x000fe20008011607 */
[----:B------:R-:W-:Y:S02]  /*9850*/  ULDC UR8, c[0x0][0x608] ;  /* 0x0001820000087ab9 */ /* 0x000fe40000000800 */
[----:B--2---:R-:W-:Y:S01]  /*9860*/  @P3 IMAD R18, R22, R6, R19 ;  /* 0x0000000616123224 */ /* 0x004fe200078e0213 */
[--C-:B------:R-:W-:Y:S02]  /*9870*/  SHF.R.U64 R22, R20, UR8, R7.reuse ;  /* 0x0000000814167c19 */ /* 0x100fe40008001207 */
[----:B------:R-:W-:Y:S01]  /*9880*/  SHF.R.U32.HI R7, RZ, UR8, R7 ;  /* 0x00000008ff077c19 */ /* 0x000fe20008011607 */
[----:B------:R-:W-:-:S03]  /*9890*/  ULDC UR8, c[0x0][0x658] ;  /* 0x0001960000087ab9 */ /* 0x000fc60000000800 */
[--C-:B------:R-:W-:Y:S02]  /*98a0*/  SHF.R.U64 R19, R22, UR8, R7.reuse ;  /* 0x0000000816137c19 */ /* 0x100fe40008001207 */
[----:B------:R-:W-:-:S03]  /*98b0*/  SHF.R.U32.HI R21, RZ, UR8, R7 ;  /* 0x00000008ff157c19 */ /* 0x000fc60008011607 */
[----:B------:R-:W-:Y:S02]  /*98c0*/  IMAD.MOV.U32 R8, RZ, RZ, R19 ;  /* 0x000000ffff087224 */ /* 0x000fe400078e0013 */
[----:B------:R-:W-:Y:S01]  /*98d0*/  IMAD.MOV.U32 R7, RZ, RZ, R21 ;  /* 0x000000ffff077224 */ /* 0x000fe200078e0015 */
[----:B------:R-:W-:Y:S06]  /*98e0*/  @!P0 BRA `(.L_x_183) ;  /* 0x00000000002c8947 */ /* 0x000fec0003800000 */
        /* <DEDUP_REMOVED lines=9> */
[----:B------:R-:W-:-:S04]  /*9980*/  IMAD.WIDE.U32.X R6, R21, UR11, R6, P1 ;  /* 0x0000000b15067c25 */ /* 0x000fc800088e0406 */
[----:B------:R-:W-:-:S07]  /*9990*/  IMAD.MOV.U32 R8, RZ, RZ, R6 ;  /* 0x000000ffff087224 */ /* 0x000fce00078e0006 */
.L_x_183:
[----:B------:R-:W-:Y:S01]  /*99a0*/  ULDC UR8, c[0x0][0x648] ;  /* 0x0001920000087ab9 */ /* 0x000fe20000000800 */
[----:B------:R-:W-:Y:S01]  /*99b0*/  LOP3.LUT R6, R22, UR6, RZ, 0xc0, !PT ;  /* 0x0000000616067c12 */ /* 0x000fe2000f8ec0ff */
[----:B------:R-:W-:Y:S01]  /*99c0*/  ULDC UR9, c[0x0][0x610] ;  /* 0x0001840000097ab9 */ /* 0x000fe20000000800 */
[----:B------:R-:W-:Y:S01]  /*99d0*/  SHF.R.U64 R7, R8, UR8, R7 ;  /* 0x0000000808077c19 */ /* 0x000fe20008001207 */
[----:B------:R-:W-:Y:S01]  /*99e0*/  ULDC UR8, c[0x0][0x638] ;  /* 0x00018e0000087ab9 */ /* 0x000fe20000000800 */
[----:B------:R-:W-:-:S03]  /*99f0*/  LOP3.LUT R20, R20, UR4, RZ, 0xc0, !PT ;  /* 0x0000000414147c12 */ /* 0x000fc6000f8ec0ff */
[----:B------:R-:W-:Y:S02]  /*9a00*/  IMAD.MOV R8, RZ, RZ, -R7 ;  /* 0x000000ffff087224 */ /* 0x000fe400078e0a07 */
[----:B------:R-:W-:Y:S02]  /*9a10*/  IMAD R7, R7, UR5, R6 ;  /* 0x0000000507077c24 */ /* 0x000fe4000f8e0206 */
[----:B------:R-:W-:Y:S01]  /*9a20*/  IMAD R19, R8, UR8, R19 ;  /* 0x0000000808137c24 */ /* 0x000fe2000f8e0213 */
[----:B------:R-:W-:Y:S01]  /*9a30*/  ULDC UR8, c[0x0][0x600] ;  /* 0x0001800000087ab9 */ /* 0x000fe20000000800 */
[----:B------:R-:W-:Y:S02]  /*9a40*/  IMAD R18, R7, UR9, R18 ;  /* 0x0000000907127c24 */ /* 0x000fe4000f8e0212 */
[----:B------:R-:W-:Y:S02]  /*9a50*/  IMAD R19, R19, UR8, R20 ;  /* 0x0000000813137c24 */ /* 0x000fe4000f8e0214 */
[----:B------:R-:W-:-:S03]  /*9a60*/  IMAD.MOV.U32 R7, RZ, RZ, 0x1 ;  /* 0x00000001ff077424 */ /* 0x000fc600078e00ff */
[----:B------:R-:W-:Y:S02]  /*9a70*/  SEL R6, R19, R18, !P3 ;  /* 0x0000001213067207 */ /* 0x000fe40005800000 */
[----:B------:R-:W-:-:S07]  /*9a80*/  SEL R18, R18, R19, !P3 ;  /* 0x0000001312127207 */ /* 0x000fce0005800000 */
.L_x_181:
[----:B------:R-:W-:Y:S05]  /*9a90*/  BSYNC B1 ;  /* 0x0000000000017941 */ /* 0x000fea0003800000 */
.L_x_180:
[----:B------:R-:W-:-:S13]  /*9aa0*/  LOP3.LUT P0, RZ, R7, 0xff, RZ, 0xc0, !PT ;  /* 0x000000ff07ff7812 */ /* 0x000fda000780c0ff */
[----:B------:R-:W-:Y:S05]  /*9ab0*/  @P0 BRA `(.L_x_184) ;  /* 0xfffffff400140947 */ /* 0x000fea000383ffff */
[----:B------:R-:W-:Y:S05]  /*9ac0*/  BSYNC B0 ;  /* 0x0000000000007941 */ /* 0x000fea0003800000 */
.L_x_173:
[----:B------:R-:W-:-:S03]  /*9ad0*/  UMOV UR8, 0xffffffff ;  /* 0xffffffff00087882 */ /* 0x000fc60000000000 */
[----:B------:R-:W-:Y:S05]  /*9ae0*/  BRA.DIV UR8, `(.L_x_185) ;  /* 0x0000000208d47947 */ /* 0x000fea000b800000 */
[----:B------:R-:W-:-:S13]  /*9af0*/  ELECT P0, URZ, PT ;  /* 0x00000000003f782f */ /* 0x000fda0003800000 */
.L_x_197:
[----:B------:R-:W-:Y:S04]  /*9b00*/  BSSY B0, `(.L_x_186) ;  /* 0x0000019000007945 */ /* 0x000fe80003800000 */
[----:B------:R-:W-:Y:S05]  /*9b10*/  @!P0 BRA `(.L_x_187) ;  /* 0x00000000005c8947 */ /* 0x000fea0003800000 */
[----:B------:R-:W-:-:S04]  /*9b20*/  LOP3.LUT R4, R4, 0x2, RZ, 0xfc, !PT ;  /* 0x0000000204047812 */ /* 0x000fc800078efcff */
[----:B------:R-:W-:-:S13]  /*9b30*/  ISETP.NE.AND P0, PT, R4, 0x3, PT ;  /* 0x000000030400780c */ /* 0x000fda0003f05270 */
[----:B------:R-:W-:Y:S05]  /*9b40*/  @!P0 BRA `(.L_x_188) ;  /* 0x0000000000048947 */ /* 0x000fea0003800000 */
[----:B------:R-:W-:Y:S01]  /*9b50*/  BPT.TRAP 0x1 ;  /* 0x000000040000795c */ /* 0x000fe20000300000 */
.L_x_188:
[----:B------:R-:W0:Y:S01]  /*9b60*/  S2R R3, SR_CgaCtaId ;  /* 0x0000000000037919 */ /* 0x000e220000008800 */
[----:B------:R-:W-:Y:S02]  /*9b70*/  MOV R0, 0x400 ;  /* 0x0000040000007802 */ /* 0x000fe40000000f00 */
[----:B------:R-:W-:Y:S02]  /*9b80*/  SHF.L.U32 R2, R15, 0x1f, RZ ;  /* 0x0000001f0f027819 */ /* 0x000fe400000006ff */
[----:B0-----:R-:W-:-:S05]  /*9b90*/  LEA R3, R3, R0, 0x18 ;  /* 0x0000000003037211 */ /* 0x001fca00078ec0ff */
[----:B------:R-:W-:-:S04]  /*9ba0*/  VIADD R3, R3, 0x10 ;  /* 0x0000001003037836 */ /* 0x000fc80000000000 */
[C---:B------:R-:W-:Y:S02]  /*9bb0*/  IMAD R5, R14.reuse, 0x8, R3 ;  /* 0x000000080e057824 */ /* 0x040fe400078e0203 */
[----:B------:R-:W-:Y:S02]  /*9bc0*/  VIADD R14, R14, 0x1 ;  /* 0x000000010e0e7836 */ /* 0x000fe40000000000 */
[----:B------:R-:W0:Y:S03]  /*9bd0*/  SYNCS.PHASECHK.TRANS64.TRYWAIT P0, [R5+URZ], R2 ;  /* 0x00000002050075a7 */ /* 0x000e26000800017f */
[----:B------:R-:W-:-:S04]  /*9be0*/  ISETP.NE.AND P1, PT, R14, 0x2, PT ;  /* 0x000000020e00780c */ /* 0x000fc80003f25270 */
[----:B------:R-:W-:Y:S02]  /*9bf0*/  SEL R0, RZ, 0x1, P1 ;  /* 0x00000001ff007807 */ /* 0x000fe40000800000 */
[----:B------:R-:W-:Y:S02]  /*9c00*/  SEL R14, R14, RZ, P1 ;  /* 0x000000ff0e0e7207 */ /* 0x000fe40000800000 */
[----:B------:R-:W-:Y:S01]  /*9c10*/  LOP3.LUT R0, R15, R0, RZ, 0x3c, !PT ;  /* 0x000000000f007212 */ /* 0x000fe200078e3cff */
[----:B0-----:R-:W-:Y:S06]  /*9c20*/  @!P0 BRA `(.L_x_189) ;  /* 0x0000000000a48947 */ /* 0x001fec0003800000 */
.L_x_198:
[----:B------:R-:W-:Y:S01]  /*9c30*/  IMAD R3, R14, 0x8, R3 ;  /* 0x000000080e037824 */ /* 0x000fe200078e0203 */
[----:B------:R-:W-:-:S07]  /*9c40*/  SHF.L.U32 R0, R0, 0x1f, RZ ;  /* 0x0000001f00007819 */ /* 0x000fce00000006ff */
.L_x_190:
[----:B-1----:R1:W2:Y:S02]  /*9c50*/  SYNCS.PHASECHK.TRANS64.TRYWAIT P0, [R3+URZ], R0 ;  /* 0x00000000030075a7 */ /* 0x0022a4000800017f */
[----:B--2---:R-:W-:Y:S05]  /*9c60*/  @!P0 NANOSLEEP.SYNCS 0x989680 ;  /* 0x009896800000895d */ /* 0x004fea0003900000 */
[----:B------:R-:W2:Y:S02]  /*9c70*/  @!P0 SYNCS.PHASECHK.TRANS64 P0, [R3+URZ], R0 ;  /* 0x00000000030085a7 */ /* 0x000ea4000800007f */
[----:B--2---:R-:W-:Y:S05]  /*9c80*/  @!P0 BRA `(.L_x_190) ;  /* 0xfffffffc00f08947 */ /* 0x004fea000383ffff */
.L_x_187:
[----:B------:R-:W-:Y:S05]  /*9c90*/  BSYNC B0 ;  /* 0x0000000000007941 */ /* 0x000fea0003800000 */
.L_x_186:
[----:B------:R-:W-:Y:S05]  /*9ca0*/  EXIT ;  /* 0x000000000000794d */ /* 0x000fea0003800000 */
.L_x_21:
[----:B-1----:R-:W-:-:S04]  /*9cb0*/  IMAD.U32 R13, RZ, RZ, UR6 ;  /* 0x00000006ff0d7e24 */ /* 0x002fc8000f8e00ff */
[----:B------:R1:W4:Y:S03]  /*9cc0*/  SYNCS.PHASECHK.TRANS64.TRYWAIT P0, [R13+URZ], R12 ;  /* 0x0000000c0d0075a7 */ /* 0x000326000800017f */
[----:B----4-:R-:W-:Y:S05]  /*9cd0*/  @!P0 NANOSLEEP.SYNCS 0x989680 ;  /* 0x009896800000895d */ /* 0x010fea0003900000 */
[----:B------:R-:W4:Y:S02]  /*9ce0*/  @!P0 SYNCS.PHASECHK.TRANS64 P0, [R13+URZ], R12 ;  /* 0x0000000c0d0085a7 */ /* 0x000f24000800007f */
[----:B----4-:R-:W-:Y:S05]  /*9cf0*/  @!P0 BRA `(.L_x_21) ;  /* 0xfffffffc00ec8947 */ /* 0x010fea000383ffff */
[----:B------:R-:W-:Y:S05]  /*9d00*/  BRA `(.L_x_20) ;  /* 0xffffff7800ac7947 */ /* 0x000fea000383ffff */
.L_x_27:
[----:B-1----:R-:W-:-:S04]  /*9d10*/  IMAD.U32 R15, RZ, RZ, UR14 ;  /* 0x0000000eff0f7e24 */ /* 0x002fc8000f8e00ff */
[----:B------:R1:W4:Y:S03]  /*9d20*/  SYNCS.PHASECHK.TRANS64.TRYWAIT P0, [R15+URZ], R14 ;  /* 0x0000000e0f0075a7 */ /* 0x000326000800017f */
[----:B----4-:R-:W-:Y:S05]  /*9d30*/  @!P0 NANOSLEEP.SYNCS 0x989680 ;  /* 0x009896800000895d */ /* 0x010fea0003900000 */
[----:B------:R-:W4:Y:S02]  /*9d40*/  @!P0 SYNCS.PHASECHK.TRANS64 P0, [R15+URZ], R14 ;  /* 0x0000000e0f0085a7 */ /* 0x000f24000800007f */
[----:B----4-:R-:W-:Y:S05]  /*9d50*/  @!P0 BRA `(.L_x_27) ;  /* 0xfffffffc00ec8947 */ /* 0x010fea000383ffff */
[----:B------:R-:W-:Y:S05]  /*9d60*/  BRA `(.L_x_26) ;  /* 0xffffff8400f47947 */ /* 0x000fea000383ffff */
.L_x_174:
[----:B------:R-:W-:Y:S01]  /*9d70*/  BSSY B1, `(.L_x_191) ;  /* 0x0000006000017945 */ /* 0x000fe20003800000 */
[----:B------:R-:W-:-:S07]  /*9d80*/  IMAD.MOV.U32 R7, RZ, RZ, -0x1 ;  /* 0xffffffffff077424 */ /* 0x000fce00078e00ff */
[----:B------:R-:W-:Y:S05]  /*9d90*/  WARPSYNC.COLLECTIVE R7, `(.L_x_192) ;  /* 0x00000000070c7348 */ /* 0x000fea0003c00000 */
[----:B------:R-:W-:Y:S02]  /*9da0*/  ELECT P0, UR62, PT ;  /* 0x00000000003e782f */ /* 0x000fe40003800000 */
[----:B------:R-:W-:Y:S01]  /*9db0*/  MOV R7, UR62 ;  /* 0x0000003e00077c02 */ /* 0x000fe20008000f00 */
[----:B------:R-:W-:Y:S10]  /*9dc0*/  ENDCOLLECTIVE ;  /* 0x000000000000791b */ /* 0x000ff40003800000 */
.L_x_192:
[----:B------:R-:W-:Y:S05]  /*9dd0*/  BSYNC B1 ;  /* 0x0000000000017941 */ /* 0x000fea0003800000 */
.L_x_191:
[----:B------:R-:W-:Y:S05]  /*9de0*/  BRA `(.L_x_193) ;  /* 0xfffffff000547947 */ /* 0x000fea000383ffff */
.L_x_177:
[----:B0-----:R0:W1:Y:S02]  /*9df0*/  SYNCS.PHASECHK.TRANS64.TRYWAIT P0, [R21+URZ+0x10], R8 ;  /* 0x00001008150075a7 */ /* 0x001064000800017f */
[----:B-1----:R-:W-:Y:S05]  /*9e00*/  @!P0 NANOSLEEP.SYNCS 0x989680 ;  /* 0x009896800000895d */ /* 0x002fea0003900000 */
[----:B------:R-:W1:Y:S02]  /*9e10*/  @!P0 SYNCS.PHASECHK.TRANS64 P0, [R21+URZ+0x10], R8 ;  /* 0x00001008150085a7 */ /* 0x000e64000800007f */
[----:B-1----:R-:W-:Y:S05]  /*9e20*/  @!P0 BRA `(.L_x_177) ;  /* 0xfffffffc00f08947 */ /* 0x002fea000383ffff */
[----:B------:R-:W-:Y:S05]  /*9e30*/  BRA `(.L_x_194) ;  /* 0xfffffff0008c7947 */ /* 0x000fea000383ffff */
.L_x_185:
[----:B------:R-:W-:Y:S01]  /*9e40*/  BSSY B0, `(.L_x_195) ;  /* 0x0000006000007945 */ /* 0x000fe20003800000 */
[----:B------:R-:W-:-:S07]  /*9e50*/  IMAD.MOV.U32 R7, RZ, RZ, -0x1 ;  /* 0xffffffffff077424 */ /* 0x000fce00078e00ff */
[----:B------:R-:W-:Y:S05]  /*9e60*/  WARPSYNC.COLLECTIVE R7, `(.L_x_196) ;  /* 0x00000000070c7348 */ /* 0x000fea0003c00000 */
[----:B------:R-:W-:Y:S02]  /*9e70*/  ELECT P0, UR62, PT ;  /* 0x00000000003e782f */ /* 0x000fe40003800000 */
[----:B------:R-:W-:Y:S01]  /*9e80*/  MOV R7, UR62 ;  /* 0x0000003e00077c02 */ /* 0x000fe20008000f00 */
[----:B------:R-:W-:Y:S10]  /*9e90*/  ENDCOLLECTIVE ;  /* 0x000000000000791b */ /* 0x000ff40003800000 */
.L_x_196:
[----:B------:R-:W-:Y:S05]  /*9ea0*/  BSYNC B0 ;  /* 0x0000000000007941 */ /* 0x000fea0003800000 */
.L_x_195:
[----:B------:R-:W-:Y:S05]  /*9eb0*/  BRA `(.L_x_197) ;  /* 0xfffffffc00107947 */ /* 0x000fea000383ffff */
.L_x_189:
[----:B0-----:R0:W1:Y:S02]  /*9ec0*/  SYNCS.PHASECHK.TRANS64.TRYWAIT P0, [R5+URZ], R2 ;  /* 0x00000002050075a7 */ /* 0x001064000800017f */
[----:B-1----:R-:W-:Y:S05]  /*9ed0*/  @!P0 NANOSLEEP.SYNCS 0x989680 ;  /* 0x009896800000895d */ /* 0x002fea0003900000 */
[----:B------:R-:W1:Y:S02]  /*9ee0*/  @!P0 SYNCS.PHASECHK.TRANS64 P0, [R5+URZ], R2 ;  /* 0x00000002050085a7 */ /* 0x000e64000800007f */
[----:B-1----:R-:W-:Y:S05]  /*9ef0*/  @!P0 BRA `(.L_x_189) ;  /* 0xfffffffc00f08947 */ /* 0x002fea000383ffff */
[----:B------:R-:W-:Y:S05]  /*9f00*/  BRA `(.L_x_198) ;  /* 0xfffffffc00487947 */ /* 0x000fea000383ffff */
.L_x_199:
[----:B------:R-:W-:-:S00]  /*9f10*/  BRA `(.L_x_199) ;  /* 0xfffffffc00fc7947 */ /* 0x000fc0000383ffff */
[----:B------:R-:W-:-:S00]  /*9f20*/  NOP ;  /* 0x0000000000007918 */ /* 0x000fc00000000000 */
        /* <DEDUP_REMOVED lines=13> */
.L_x_200:


//--------------------- .nv.shared._ZN7cutlass13device_kernelINS_4gemm6kernel13GemmUniversalIN4cute5tupleIJiiiiEEENS1_10collective13CollectiveMmaINS1_37MainloopSm90TmaGmmaWarpSpecializedFP8ILi2ENS5_IJNS4_1CILi2EEENSA_ILi1EEESC_EEENS1_35KernelTmaWarpSpecializedCooperativeEEENS5_IJNSA_ILi256EEENSA_ILi64EEESG_EEENS_12float_e4m3_tENS5_IJlSC_lEEESJ_SK_NS4_8TiledMMAINS4_8MMA_AtomIJNS4_4SM904GMMA30MMA_64x64x32_F32E4M3E4M3_SS_TNILNSO_7ScaleInE1ELSQ_1EEEEEENS4_6LayoutISD_NS5_IJSC_NSA_ILi0EEESU_EEEEENS5_IJNS4_10UnderscoreESX_SX_EEEEENS4_13SM90_TMA_LOADENS4_14ComposedLayoutINS4_7SwizzleILi3ELi4ELi3EEENS4_18smem_ptr_flag_bitsILi8EEENST_INS5_IJNSA_ILi8EEENSA_ILi128EEEEEENS5_IJS17_SC_EEEEEEEvNS4_8identityENS4_23SM90_TMA_LOAD_MULTICASTES1B_vS1C_EENS_8epilogue10collective6detail29Sm90TmaWarpSpecializedAdapterINS1G_15DefaultEpilogueISJ_SK_SK_NS1F_6thread17LinearCombinationISJ_Li1EffLNS1K_9ScaleType4KindE0ELNS_15FloatRoundStyleE2ESJ_EENS1_15EpilogueDefaultEEEEEvvEEEEvNT_6ParamsE --------------------------
	.section	.nv.shared._ZN7cutlass13device_kernelINS_4gemm6kernel13GemmUniversalIN4cute5tupleIJiiiiEEENS1_10collective13CollectiveMmaINS1_37MainloopSm90TmaGmmaWarpSpecializedFP8ILi2ENS5_IJNS4_1CILi2EEENSA_ILi1EEESC_EEENS1_35KernelTmaWarpSpecializedCooperativeEEENS5_IJNSA_ILi256EEENSA_ILi64EEESG_EEENS_12float_e4m3_tENS5_IJlSC_lEEESJ_SK_NS4_8TiledMMAINS4_8MMA_AtomIJNS4_4SM904GMMA30MMA_64x64x32_F32E4M3E4M3_SS_TNILNSO_7ScaleInE1ELSQ_1EEEEEENS4_6LayoutISD_NS5_IJSC_NSA_ILi0EEESU_EEEEENS5_IJNS4_10UnderscoreESX_SX_EEEEENS4_13SM90_TMA_LOADENS4_14ComposedLayoutINS4_7SwizzleILi3ELi4ELi3EEENS4_18smem_ptr_flag_bitsILi8EEENST_INS5_IJNSA_ILi8EEENSA_ILi128EEEEEENS5_IJS17_SC_EEEEEEEvNS4_8identityENS4_23SM90_TMA_LOAD_MULTICASTES1B_vS1C_EENS_8epilogue10collective6detail29Sm90TmaWarpSpecializedAdapterINS1G_15DefaultEpilogueISJ_SK_SK_NS1F_6thread17LinearCombinationISJ_Li1EffLNS1K_9ScaleType4KindE0ELNS_15FloatRoundStyleE2ESJ_EENS1_15EpilogueDefaultEEEEEvvEEEEvNT_6ParamsE,"aw",@nobits
	.sectionflags	@""
	.align	16
	.zero		1024


//--------------------- .nv.shared.reserved.0     --------------------------
	.section	.nv.shared.reserved.0,"aw",@nobits
	.weak		__nv_reservedSMEM_offset_0_alias
	.size		__nv_reservedSMEM_offset_0_alias, 0, 0
	.other		__nv_reservedSMEM_offset_0_alias,@"STO_CUDA_RESERVED_SHARED STV_DEFAULT"
__nv_reservedSMEM_offset_0_alias:
	.zero		0


//--------------------- .nv.global                --------------------------
	.section	.nv.global,"aw",@nobits
.nv.global:
	.type		_ZN39_INTERNAL_97f609a3_4_k_cu_f2a872ce_95064cute1_E,@object
	.size		_ZN39_INTERNAL_97f609a3_4_k_cu_f2a872ce_95064cute1_E,(_ZN39_INTERNAL_97f609a3_4_k_cu_f2a872ce_95064cuda3std3__45__cpo6cbeginE - _ZN39_INTERNAL_97f609a3_4_k_cu_f2a872ce_95064cute1_E)
_ZN39_INTERNAL_97f609a3_4_k_cu_f2a872ce_95064cute1_E:
	.zero		1
	.type		_ZN39_INTERNAL_97f609a3_4_k_cu_f2a872ce_95064cuda3std3__45__cpo6cbeginE,@object
	.size		_ZN39_INTERNAL_97f609a3_4_k_cu_f2a872ce_95064cuda3std3__45__cpo6cbeginE,(_ZN39_INTERNAL_97f609a3_4_k_cu_f2a872ce_95064cuda3std3__48in_placeE - _ZN39_INTERNAL_97f609a3_4_k_cu_f2a872ce_95064cuda3std3__45__cpo6cbeginE)
_ZN39_INTERNAL_97f609a3_4_k_cu_f2a872ce_95064cuda3std3__45__cpo6cbeginE:
	.zero		1
	.type		_ZN39_INTERNAL_97f609a3_4_k_cu_f2a872ce_95064cuda3std3__48in_placeE,@object
	.size		_ZN39_INTERNAL_97f609a3_4_k_cu_f2a872ce_95064cuda3std3__48in_placeE,(_ZN39_INTERNAL_97f609a3_4_k_cu_f2a872ce_95064cuda3std6ranges3__45__cpo9iter_moveE - _ZN39_INTERNAL_97f609a3_4_k_cu_f2a872ce_95064cuda3std3__48in_placeE)
_ZN39_INTERNAL_97f609a3_4_k_cu_f2a872ce_95064cuda3std3__48in_placeE:
	.zero		1
	.type		_ZN39_INTERNAL_97f609a3_4_k_cu_f2a872ce_95064cuda3std6ranges3__45__cpo9iter_moveE,@object
	.size		_ZN39_INTERNAL_97f609a3_4_k_cu_f2a872ce_95064cuda3std6ranges3__45__cpo9iter_moveE,(_ZN39_INTERNAL_97f609a3_4_k_cu_f2a872ce_95064cuda3std3__45__cpo5beginE - _ZN39_INTERNAL_97f609a3_4_k_cu_f2a872ce_95064cuda3std6ranges3__45__cpo9iter_moveE)
_ZN39_INTERNAL_97f609a3_4_k_cu_f2a872ce_95064cuda3std6ranges3__45__cpo9iter_moveE:
	.zero		1
	.type		_ZN39_INTERNAL_97f609a3_4_k_cu_f2a872ce_95064cuda3std3__45__cpo5beginE,@object
	.size		_ZN39_INTERNAL_97f609a3_4_k_cu_f2a872ce_95064cuda3std3__45__cpo5beginE,(_ZN39_INTERNAL_97f609a3_4_k_cu_f2a872ce_95064cuda3std3__441_GLOBAL__N__97f609a3_4_k_cu_f2a872ce_95066ignoreE - _ZN39_INTERNAL_97f609a3_4_k_cu_f2a872ce_95064cuda3std3__45__cpo5beginE)
_ZN39_INTERNAL_97f609a3_4_k_cu_f2a872ce_95064cuda3std3__45__cpo5beginE:
	.zero		1
	.type		_ZN39_INTERNAL_97f609a3_4_k_cu_f2a872ce_95064cuda3std3__441_GLOBAL__N__97f609a3_4_k_cu_f2a872ce_95066ignoreE,@object
	.size		_ZN39_INTERNAL_97f609a3_4_k_cu_f2a872ce_95064cuda3std3__441_GLOBAL__N__97f609a3_4_k_cu_f2a872ce_95066ignoreE,(_ZN39_INTERNAL_97f609a3_4_k_cu_f2a872ce_95064cute7productE - _ZN39_INTERNAL_97f609a3_4_k_cu_f2a872ce_95064cuda3std3__441_GLOBAL__N__97f609a3_4_k_cu_f2a872ce_95066ignoreE)
_ZN39_INTERNAL_97f609a3_4_k_cu_f2a872ce_95064cuda3std3__441_GLOBAL__N__97f609a3_4_k_cu_f2a872ce_95066ignoreE:
	.zero		1
	.type		_ZN39_INTERNAL_97f609a3_4_k_cu_f2a872ce_95064cute7productE,@object
	.size		_ZN39_INTERNAL_97f609a3_4_k_cu_f2a872ce_95064cute7productE,(_ZN39_INTERNAL_97f609a3_4_k_cu_f2a872ce_95064cuda3std3__45__cpo3endE - _ZN39_INTERNAL_97f609a3_4_k_cu_f2a872ce_95064cute7productE)
_ZN39_INTERNAL_97f609a3_4_k_cu_f2a872ce_95064cute7productE:
	.zero		1
	.type		_ZN39_INTERNAL_97f609a3_4_k_cu_f2a872ce_95064cuda3std3__45__cpo3endE,@object
	.size		_ZN39_INTERNAL_97f609a3_4_k_cu_f2a872ce_95064cuda3std3__45__cpo3endE,(_ZN39_INTERNAL_97f609a3_4_k_cu_f2a872ce_95064cuda3std3__419piecewise_constructE - _ZN39_INTERNAL_97f609a3_4_k_cu_f2a872ce_95064cuda3std3__45__cpo3endE)
_ZN39_INTERNAL_97f609a3_4_k_cu_f2a872ce_95064cuda3std3__45__cpo3endE:
	.zero		1
	.type		_ZN39_INTERNAL_97f609a3_4_k_cu_f2a872ce_95064cuda3std3__419piecewise_constructE,@object
	.size		_ZN39_INTERNAL_97f609a3_4_k_cu_f2a872ce_95064cuda3std3__419piecewise_constructE,(_ZN39_INTERNAL_97f609a3_4_k_cu_f2a872ce_95064cuda3std3__45__cpo4cendE - _ZN39_INTERNAL_97f609a3_4_k_cu_f2a872ce_95064cuda3std3__419piecewise_constructE)
_ZN39_INTERNAL_97f609a3_4_k_cu_f2a872ce_95064cuda3std3__419piecewise_constructE:
	.zero		1
	.type		_ZN39_INTERNAL_97f609a3_4_k_cu_f2a872ce_95064cuda3std3__45__cpo4cendE,@object
	.size		_ZN39_INTERNAL_97f609a3_4_k_cu_f2a872ce_95064cuda3std3__45__cpo4cendE,(_ZN39_INTERNAL_97f609a3_4_k_cu_f2a872ce_95064cuda3std6ranges3__45__cpo4swapE - _ZN39_INTERNAL_97f609a3_4_k_cu_f2a872ce_95064cuda3std3__45__cpo4cendE)
_ZN39_INTERNAL_97f609a3_4_k_cu_f2a872ce_95064cuda3std3__45__cpo4cendE:
	.zero		1
	.type		_ZN39_INTERNAL_97f609a3_4_k_cu_f2a872ce_95064cuda3std6ranges3__45__cpo4swapE,@object
	.size		_ZN39_INTERNAL_97f609a3_4_k_cu_f2a872ce_95064cuda3std6ranges3__45__cpo4swapE,(.L_7 - _ZN39_INTERNAL_97f609a3_4_k_cu_f2a872ce_95064cuda3std6ranges3__45__cpo4swapE)
_ZN39_INTERNAL_97f609a3_4_k_cu_f2a872ce_95064cuda3std6ranges3__45__cpo4swapE:
	.zero		1
.L_7:


//--------------------- .nv.constant0._ZN7cutlass13device_kernelINS_4gemm6kernel13GemmUniversalIN4cute5tupleIJiiiiEEENS1_10collective13CollectiveMmaINS1_37MainloopSm90TmaGmmaWarpSpecializedFP8ILi2ENS5_IJNS4_1CILi2EEENSA_ILi1EEESC_EEENS1_35KernelTmaWarpSpecializedCooperativeEEENS5_IJNSA_ILi256EEENSA_ILi64EEESG_EEENS_12float_e4m3_tENS5_IJlSC_lEEESJ_SK_NS4_8TiledMMAINS4_8MMA_AtomIJNS4_4SM904GMMA30MMA_64x64x32_F32E4M3E4M3_SS_TNILNSO_7ScaleInE1ELSQ_1EEEEEENS4_6LayoutISD_NS5_IJSC_NSA_ILi0EEESU_EEEEENS5_IJNS4_10UnderscoreESX_SX_EEEEENS4_13SM90_TMA_LOADENS4_14ComposedLayoutINS4_7SwizzleILi3ELi4ELi3EEENS4_18smem_ptr_flag_bitsILi8EEENST_INS5_IJNSA_ILi8EEENSA_ILi128EEEEEENS5_IJS17_SC_EEEEEEEvNS4_8identityENS4_23SM90_TMA_LOAD_MULTICASTES1B_vS1C_EENS_8epilogue10collective6detail29Sm90TmaWarpSpecializedAdapterINS1G_15DefaultEpilogueISJ_SK_SK_NS1F_6thread17LinearCombinationISJ_Li1EffLNS1K_9ScaleType4KindE0ELNS_15FloatRoundStyleE2ESJ_EENS1_15EpilogueDefaultEEEEEvvEEEEvNT_6ParamsE --------------------------
	.section	.nv.constant0._ZN7cutlass13device_kernelINS_4gemm6kernel13GemmUniversalIN4cute5tupleIJiiiiEEENS1_10collective13CollectiveMmaINS1_37MainloopSm90TmaGmmaWarpSpecializedFP8ILi2ENS5_IJNS4_1CILi2EEENSA_ILi1EEESC_EEENS1_35KernelTmaWarpSpecializedCooperativeEEENS5_IJNSA_ILi256EEENSA_ILi64EEESG_EEENS_12float_e4m3_tENS5_IJlSC_lEEESJ_SK_NS4_8TiledMMAINS4_8MMA_AtomIJNS4_4SM904GMMA30MMA_64x64x32_F32E4M3E4M3_SS_TNILNSO_7ScaleInE1ELSQ_1EEEEEENS4_6LayoutISD_NS5_IJSC_NSA_ILi0EEESU_EEEEENS5_IJNS4_10UnderscoreESX_SX_EEEEENS4_13SM90_TMA_LOADENS4_14ComposedLayoutINS4_7SwizzleILi3ELi4ELi3EEENS4_18smem_ptr_flag_bitsILi8EEENST_INS5_IJNSA_ILi8EEENSA_ILi128EEEEEENS5_IJS17_SC_EEEEEEEvNS4_8identityENS4_23SM90_TMA_LOAD_MULTICASTES1B_vS1C_EENS_8epilogue10collective6detail29Sm90TmaWarpSpecializedAdapterINS1G_15DefaultEpilogueISJ_SK_SK_NS1F_6thread17LinearCombinationISJ_Li1EffLNS1K_9ScaleType4KindE0ELNS_15FloatRoundStyleE2ESJ_EENS1_15EpilogueDefaultEEEEEvvEEEEvNT_6ParamsE,"a",@progbits
	.sectionflags	@""
	.align	4
.nv.constant0._ZN7cutlass13device_kernelINS_4gemm6kernel13GemmUniversalIN4cute5tupleIJiiiiEEENS1_10collective13CollectiveMmaINS1_37MainloopSm90TmaGmmaWarpSpecializedFP8ILi2ENS5_IJNS4_1CILi2EEENSA_ILi1EEESC_EEENS1_35KernelTmaWarpSpecializedCooperativeEEENS5_IJNSA_ILi256EEENSA_ILi64EEESG_EEENS_12float_e4m3_tENS5_IJlSC_lEEESJ_SK_NS4_8TiledMMAINS4_8MMA_AtomIJNS4_4SM904GMMA30MMA_64x64x32_F32E4M3E4M3_SS_TNILNSO_7ScaleInE1ELSQ_1EEEEEENS4_6LayoutISD_NS5_IJSC_NSA_ILi0EEESU_EEEEENS5_IJNS4_10UnderscoreESX_SX_EEEEENS4_13SM90_TMA_LOADENS4_14ComposedLayoutINS4_7SwizzleILi3ELi4ELi3EEENS4_18smem_ptr_flag_bitsILi8EEENST_INS5_IJNSA_ILi8EEENSA_ILi128EEEEEENS5_IJS17_SC_EEEEEEEvNS4_8identityENS4_23SM90_TMA_LOAD_MULTICASTES1B_vS1C_EENS_8epilogue10collective6detail29Sm90TmaWarpSpecializedAdapterINS1G_15DefaultEpilogueISJ_SK_SK_NS1F_6thread17LinearCombinationISJ_Li1EffLNS1K_9ScaleType4KindE0ELNS_15FloatRoundStyleE2ESJ_EENS1_15EpilogueDefaultEEEEEvvEEEEvNT_6ParamsE:
	.zero		1664


//--------------------- SYMBOLS --------------------------

	.type		.nv.reservedSmem.offset0,@object
	.size		.nv.reservedSmem.offset0,0x4
